//
// Generated by NVIDIA NVVM Compiler
//
// Compiler Build ID: CL-36424714
// Cuda compilation tools, release 13.0, V13.0.88
// Based on NVVM 20.0.0
//

.version 9.0
.target sm_100
.address_size 64

	// .globl	_ZN3cub18CUB_300001_SM_10006detail11EmptyKernelIvEEvv
.func  (.param .b64 func_retval0) __internal_accurate_pow
(
	.param .b64 __internal_accurate_pow_param_0
)
;
.global .align 1 .b8 _ZN34_INTERNAL_df2159c2_4_k_cu_5d5591d84cuda3std3__45__cpo5beginE[1];
.global .align 1 .b8 _ZN34_INTERNAL_df2159c2_4_k_cu_5d5591d84cuda3std3__45__cpo3endE[1];
.global .align 1 .b8 _ZN34_INTERNAL_df2159c2_4_k_cu_5d5591d84cuda3std3__45__cpo6cbeginE[1];
.global .align 1 .b8 _ZN34_INTERNAL_df2159c2_4_k_cu_5d5591d84cuda3std3__45__cpo4cendE[1];
.global .align 1 .b8 _ZN34_INTERNAL_df2159c2_4_k_cu_5d5591d84cuda3std3__45__cpo6rbeginE[1];
.global .align 1 .b8 _ZN34_INTERNAL_df2159c2_4_k_cu_5d5591d84cuda3std3__45__cpo4rendE[1];
.global .align 1 .b8 _ZN34_INTERNAL_df2159c2_4_k_cu_5d5591d84cuda3std3__45__cpo7crbeginE[1];
.global .align 1 .b8 _ZN34_INTERNAL_df2159c2_4_k_cu_5d5591d84cuda3std3__45__cpo5crendE[1];
.global .align 1 .b8 _ZN34_INTERNAL_df2159c2_4_k_cu_5d5591d84cuda3std3__436_GLOBAL__N__df2159c2_4_k_cu_5d5591d86ignoreE[1];
.global .align 1 .b8 _ZN34_INTERNAL_df2159c2_4_k_cu_5d5591d84cuda3std3__419piecewise_constructE[1];
.global .align 1 .b8 _ZN34_INTERNAL_df2159c2_4_k_cu_5d5591d84cuda3std3__48in_placeE[1];
.global .align 1 .b8 _ZN34_INTERNAL_df2159c2_4_k_cu_5d5591d84cuda3std3__420unreachable_sentinelE[1];
.global .align 1 .b8 _ZN34_INTERNAL_df2159c2_4_k_cu_5d5591d84cuda3std3__47nulloptE[1];
.global .align 1 .b8 _ZN34_INTERNAL_df2159c2_4_k_cu_5d5591d84cuda3std3__48unexpectE[1];
.global .align 1 .b8 _ZN34_INTERNAL_df2159c2_4_k_cu_5d5591d84cuda3std6ranges3__45__cpo4swapE[1];
.global .align 1 .b8 _ZN34_INTERNAL_df2159c2_4_k_cu_5d5591d84cuda3std6ranges3__45__cpo9iter_moveE[1];
.global .align 1 .b8 _ZN34_INTERNAL_df2159c2_4_k_cu_5d5591d84cuda3std6ranges3__45__cpo5beginE[1];
.global .align 1 .b8 _ZN34_INTERNAL_df2159c2_4_k_cu_5d5591d84cuda3std6ranges3__45__cpo3endE[1];
.global .align 1 .b8 _ZN34_INTERNAL_df2159c2_4_k_cu_5d5591d84cuda3std6ranges3__45__cpo6cbeginE[1];
.global .align 1 .b8 _ZN34_INTERNAL_df2159c2_4_k_cu_5d5591d84cuda3std6ranges3__45__cpo4cendE[1];
.global .align 1 .b8 _ZN34_INTERNAL_df2159c2_4_k_cu_5d5591d84cuda3std6ranges3__45__cpo7advanceE[1];
.global .align 1 .b8 _ZN34_INTERNAL_df2159c2_4_k_cu_5d5591d84cuda3std6ranges3__45__cpo9iter_swapE[1];
.global .align 1 .b8 _ZN34_INTERNAL_df2159c2_4_k_cu_5d5591d84cuda3std6ranges3__45__cpo4nextE[1];
.global .align 1 .b8 _ZN34_INTERNAL_df2159c2_4_k_cu_5d5591d84cuda3std6ranges3__45__cpo4prevE[1];
.global .align 1 .b8 _ZN34_INTERNAL_df2159c2_4_k_cu_5d5591d84cuda3std6ranges3__45__cpo4dataE[1];
.global .align 1 .b8 _ZN34_INTERNAL_df2159c2_4_k_cu_5d5591d84cuda3std6ranges3__45__cpo5cdataE[1];
.global .align 1 .b8 _ZN34_INTERNAL_df2159c2_4_k_cu_5d5591d84cuda3std6ranges3__45__cpo4sizeE[1];
.global .align 1 .b8 _ZN34_INTERNAL_df2159c2_4_k_cu_5d5591d84cuda3std6ranges3__45__cpo5ssizeE[1];
.global .align 1 .b8 _ZN34_INTERNAL_df2159c2_4_k_cu_5d5591d84cuda3std6ranges3__45__cpo8distanceE[1];
.global .align 1 .b8 _ZN34_INTERNAL_df2159c2_4_k_cu_5d5591d86thrust24THRUST_300001_SM_1000_NS8cuda_cub3parE[1];
.global .align 1 .b8 _ZN34_INTERNAL_df2159c2_4_k_cu_5d5591d86thrust24THRUST_300001_SM_1000_NS8cuda_cub10par_nosyncE[1];
.global .align 1 .b8 _ZN34_INTERNAL_df2159c2_4_k_cu_5d5591d86thrust24THRUST_300001_SM_1000_NS6system6detail10sequential3seqE[1];
.global .align 1 .b8 _ZN34_INTERNAL_df2159c2_4_k_cu_5d5591d86thrust24THRUST_300001_SM_1000_NS12placeholders2_1E[1];
.global .align 1 .b8 _ZN34_INTERNAL_df2159c2_4_k_cu_5d5591d86thrust24THRUST_300001_SM_1000_NS12placeholders2_2E[1];
.global .align 1 .b8 _ZN34_INTERNAL_df2159c2_4_k_cu_5d5591d86thrust24THRUST_300001_SM_1000_NS12placeholders2_3E[1];
.global .align 1 .b8 _ZN34_INTERNAL_df2159c2_4_k_cu_5d5591d86thrust24THRUST_300001_SM_1000_NS12placeholders2_4E[1];
.global .align 1 .b8 _ZN34_INTERNAL_df2159c2_4_k_cu_5d5591d86thrust24THRUST_300001_SM_1000_NS12placeholders2_5E[1];
.global .align 1 .b8 _ZN34_INTERNAL_df2159c2_4_k_cu_5d5591d86thrust24THRUST_300001_SM_1000_NS12placeholders2_6E[1];
.global .align 1 .b8 _ZN34_INTERNAL_df2159c2_4_k_cu_5d5591d86thrust24THRUST_300001_SM_1000_NS12placeholders2_7E[1];
.global .align 1 .b8 _ZN34_INTERNAL_df2159c2_4_k_cu_5d5591d86thrust24THRUST_300001_SM_1000_NS12placeholders2_8E[1];
.global .align 1 .b8 _ZN34_INTERNAL_df2159c2_4_k_cu_5d5591d86thrust24THRUST_300001_SM_1000_NS12placeholders2_9E[1];
.global .align 1 .b8 _ZN34_INTERNAL_df2159c2_4_k_cu_5d5591d86thrust24THRUST_300001_SM_1000_NS12placeholders3_10E[1];
.global .align 1 .b8 _ZN34_INTERNAL_df2159c2_4_k_cu_5d5591d86thrust24THRUST_300001_SM_1000_NS3seqE[1];

.visible .entry _ZN3cub18CUB_300001_SM_10006detail11EmptyKernelIvEEvv()
{


	ret;

}
	// .globl	_ZN3cub18CUB_300001_SM_10006detail8for_each13static_kernelINS2_12policy_hub_t12policy_500_tEmN6thrust24THRUST_300001_SM_1000_NS8cuda_cub20__uninitialized_fill7functorINS7_10device_ptrIdEEdEEEEvT0_T1_
.visible .entry _ZN3cub18CUB_300001_SM_10006detail8for_each13static_kernelINS2_12policy_hub_t12policy_500_tEmN6thrust24THRUST_300001_SM_1000_NS8cuda_cub20__uninitialized_fill7functorINS7_10device_ptrIdEEdEEEEvT0_T1_(
	.param .u64 _ZN3cub18CUB_300001_SM_10006detail8for_each13static_kernelINS2_12policy_hub_t12policy_500_tEmN6thrust24THRUST_300001_SM_1000_NS8cuda_cub20__uninitialized_fill7functorINS7_10device_ptrIdEEdEEEEvT0_T1__param_0,
	.param .align 8 .b8 _ZN3cub18CUB_300001_SM_10006detail8for_each13static_kernelINS2_12policy_hub_t12policy_500_tEmN6thrust24THRUST_300001_SM_1000_NS8cuda_cub20__uninitialized_fill7functorINS7_10device_ptrIdEEdEEEEvT0_T1__param_1[16]
)
.maxntid 256
{
	.reg .pred 	%p<4>;
	.reg .b32 	%r<5>;
	.reg .b64 	%rd<16>;
	.reg .b64 	%fd<3>;

	ld.param.f64 	%fd2, [_ZN3cub18CUB_300001_SM_10006detail8for_each13static_kernelINS2_12policy_hub_t12policy_500_tEmN6thrust24THRUST_300001_SM_1000_NS8cuda_cub20__uninitialized_fill7functorINS7_10device_ptrIdEEdEEEEvT0_T1__param_1+8];
	ld.param.u64 	%rd4, [_ZN3cub18CUB_300001_SM_10006detail8for_each13static_kernelINS2_12policy_hub_t12policy_500_tEmN6thrust24THRUST_300001_SM_1000_NS8cuda_cub20__uninitialized_fill7functorINS7_10device_ptrIdEEdEEEEvT0_T1__param_1];
	ld.param.u64 	%rd5, [_ZN3cub18CUB_300001_SM_10006detail8for_each13static_kernelINS2_12policy_hub_t12policy_500_tEmN6thrust24THRUST_300001_SM_1000_NS8cuda_cub20__uninitialized_fill7functorINS7_10device_ptrIdEEdEEEEvT0_T1__param_0];
	mov.u32 	%r2, %ctaid.x;
	mul.wide.u32 	%rd1, %r2, 512;
	sub.s64 	%rd2, %rd5, %rd1;
	setp.lt.u64 	%p1, %rd2, 512;
	@%p1 bra 	$L__BB1_2;
	mov.u32 	%r4, %tid.x;
	cvta.to.global.u64 	%rd11, %rd4;
	cvt.u64.u32 	%rd12, %r4;
	add.s64 	%rd13, %rd1, %rd12;
	shl.b64 	%rd14, %rd13, 3;
	add.s64 	%rd15, %rd11, %rd14;
	st.global.f64 	[%rd15], %fd2;
	st.global.f64 	[%rd15+2048], %fd2;
	bra.uni 	$L__BB1_6;
$L__BB1_2:
	cvta.to.global.u64 	%rd6, %rd4;
	mov.u32 	%r1, %tid.x;
	cvt.u64.u32 	%rd7, %r1;
	setp.le.u64 	%p2, %rd2, %rd7;
	add.s64 	%rd8, %rd1, %rd7;
	shl.b64 	%rd9, %rd8, 3;
	add.s64 	%rd3, %rd6, %rd9;
	@%p2 bra 	$L__BB1_4;
	st.global.f64 	[%rd3], %fd2;
$L__BB1_4:
	add.s32 	%r3, %r1, 256;
	cvt.u64.u32 	%rd10, %r3;
	setp.le.u64 	%p3, %rd2, %rd10;
	@%p3 bra 	$L__BB1_6;
	st.global.f64 	[%rd3+2048], %fd2;
$L__BB1_6:
	ret;

}
	// .globl	_ZN3cub18CUB_300001_SM_10006detail8for_each13static_kernelINS2_12policy_hub_t12policy_500_tEmN6thrust24THRUST_300001_SM_1000_NS8cuda_cub20__uninitialized_fill7functorINS7_10device_ptrIiEEiEEEEvT0_T1_
.visible .entry _ZN3cub18CUB_300001_SM_10006detail8for_each13static_kernelINS2_12policy_hub_t12policy_500_tEmN6thrust24THRUST_300001_SM_1000_NS8cuda_cub20__uninitialized_fill7functorINS7_10device_ptrIiEEiEEEEvT0_T1_(
	.param .u64 _ZN3cub18CUB_300001_SM_10006detail8for_each13static_kernelINS2_12policy_hub_t12policy_500_tEmN6thrust24THRUST_300001_SM_1000_NS8cuda_cub20__uninitialized_fill7functorINS7_10device_ptrIiEEiEEEEvT0_T1__param_0,
	.param .align 8 .b8 _ZN3cub18CUB_300001_SM_10006detail8for_each13static_kernelINS2_12policy_hub_t12policy_500_tEmN6thrust24THRUST_300001_SM_1000_NS8cuda_cub20__uninitialized_fill7functorINS7_10device_ptrIiEEiEEEEvT0_T1__param_1[16]
)
.maxntid 256
{
	.reg .pred 	%p<4>;
	.reg .b16 	%rs<5>;
	.reg .b32 	%r<12>;
	.reg .b64 	%rd<16>;

	ld.param.u32 	%r3, [_ZN3cub18CUB_300001_SM_10006detail8for_each13static_kernelINS2_12policy_hub_t12policy_500_tEmN6thrust24THRUST_300001_SM_1000_NS8cuda_cub20__uninitialized_fill7functorINS7_10device_ptrIiEEiEEEEvT0_T1__param_1+8];
	ld.param.u64 	%rd4, [_ZN3cub18CUB_300001_SM_10006detail8for_each13static_kernelINS2_12policy_hub_t12policy_500_tEmN6thrust24THRUST_300001_SM_1000_NS8cuda_cub20__uninitialized_fill7functorINS7_10device_ptrIiEEiEEEEvT0_T1__param_1];
	ld.param.u64 	%rd5, [_ZN3cub18CUB_300001_SM_10006detail8for_each13static_kernelINS2_12policy_hub_t12policy_500_tEmN6thrust24THRUST_300001_SM_1000_NS8cuda_cub20__uninitialized_fill7functorINS7_10device_ptrIiEEiEEEEvT0_T1__param_0];
	mov.u32 	%r9, %ctaid.x;
	mul.wide.u32 	%rd1, %r9, 512;
	sub.s64 	%rd2, %rd5, %rd1;
	setp.lt.u64 	%p1, %rd2, 512;
	@%p1 bra 	$L__BB2_2;
	mov.u32 	%r11, %tid.x;
	cvta.to.global.u64 	%rd11, %rd4;
	cvt.u64.u32 	%rd12, %r11;
	add.s64 	%rd13, %rd1, %rd12;
	shl.b64 	%rd14, %rd13, 2;
	add.s64 	%rd15, %rd11, %rd14;
	st.global.u32 	[%rd15], %r3;
	st.global.u32 	[%rd15+1024], %r3;
	bra.uni 	$L__BB2_6;
$L__BB2_2:
	cvta.to.global.u64 	%rd6, %rd4;
	mov.u32 	%r2, %tid.x;
	cvt.u64.u32 	%rd7, %r2;
	setp.le.u64 	%p2, %rd2, %rd7;
	add.s64 	%rd8, %rd1, %rd7;
	shl.b64 	%rd9, %rd8, 2;
	add.s64 	%rd3, %rd6, %rd9;
	@%p2 bra 	$L__BB2_4;
	st.global.u32 	[%rd3], %r3;
$L__BB2_4:
	add.s32 	%r10, %r2, 256;
	cvt.u64.u32 	%rd10, %r10;
	setp.le.u64 	%p3, %rd2, %rd10;
	@%p3 bra 	$L__BB2_6;
	st.global.u32 	[%rd3+1024], %r3;
$L__BB2_6:
	ret;

}
	// .globl	_ZN3cub18CUB_300001_SM_10006detail8for_each13static_kernelINS2_12policy_hub_t12policy_500_tElN6thrust24THRUST_300001_SM_1000_NS8cuda_cub6__fill7functorINS7_6detail15normal_iteratorINS7_10device_ptrIiEEEEiEEEEvT0_T1_
.visible .entry _ZN3cub18CUB_300001_SM_10006detail8for_each13static_kernelINS2_12policy_hub_t12policy_500_tElN6thrust24THRUST_300001_SM_1000_NS8cuda_cub6__fill7functorINS7_6detail15normal_iteratorINS7_10device_ptrIiEEEEiEEEEvT0_T1_(
	.param .u64 _ZN3cub18CUB_300001_SM_10006detail8for_each13static_kernelINS2_12policy_hub_t12policy_500_tElN6thrust24THRUST_300001_SM_1000_NS8cuda_cub6__fill7functorINS7_6detail15normal_iteratorINS7_10device_ptrIiEEEEiEEEEvT0_T1__param_0,
	.param .align 8 .b8 _ZN3cub18CUB_300001_SM_10006detail8for_each13static_kernelINS2_12policy_hub_t12policy_500_tElN6thrust24THRUST_300001_SM_1000_NS8cuda_cub6__fill7functorINS7_6detail15normal_iteratorINS7_10device_ptrIiEEEEiEEEEvT0_T1__param_1[16]
)
.maxntid 256
{
	.reg .pred 	%p<4>;
	.reg .b16 	%rs<5>;
	.reg .b32 	%r<12>;
	.reg .b64 	%rd<17>;

	ld.param.u32 	%r3, [_ZN3cub18CUB_300001_SM_10006detail8for_each13static_kernelINS2_12policy_hub_t12policy_500_tElN6thrust24THRUST_300001_SM_1000_NS8cuda_cub6__fill7functorINS7_6detail15normal_iteratorINS7_10device_ptrIiEEEEiEEEEvT0_T1__param_1+8];
	ld.param.u64 	%rd5, [_ZN3cub18CUB_300001_SM_10006detail8for_each13static_kernelINS2_12policy_hub_t12policy_500_tElN6thrust24THRUST_300001_SM_1000_NS8cuda_cub6__fill7functorINS7_6detail15normal_iteratorINS7_10device_ptrIiEEEEiEEEEvT0_T1__param_1];
	ld.param.u64 	%rd6, [_ZN3cub18CUB_300001_SM_10006detail8for_each13static_kernelINS2_12policy_hub_t12policy_500_tElN6thrust24THRUST_300001_SM_1000_NS8cuda_cub6__fill7functorINS7_6detail15normal_iteratorINS7_10device_ptrIiEEEEiEEEEvT0_T1__param_0];
	mov.u32 	%r9, %ctaid.x;
	mul.wide.u32 	%rd1, %r9, 512;
	sub.s64 	%rd2, %rd6, %rd1;
	setp.lt.s64 	%p1, %rd2, 512;
	@%p1 bra 	$L__BB3_2;
	mov.u32 	%r11, %tid.x;
	cvta.to.global.u64 	%rd12, %rd5;
	cvt.u64.u32 	%rd13, %r11;
	add.s64 	%rd14, %rd1, %rd13;
	shl.b64 	%rd15, %rd14, 2;
	add.s64 	%rd16, %rd12, %rd15;
	st.global.u32 	[%rd16], %r3;
	st.global.u32 	[%rd16+1024], %r3;
	bra.uni 	$L__BB3_6;
$L__BB3_2:
	cvta.to.global.u64 	%rd7, %rd5;
	mov.u32 	%r2, %tid.x;
	cvt.s64.s32 	%rd3, %rd2;
	cvt.u64.u32 	%rd8, %r2;
	setp.le.s64 	%p2, %rd3, %rd8;
	add.s64 	%rd9, %rd1, %rd8;
	shl.b64 	%rd10, %rd9, 2;
	add.s64 	%rd4, %rd7, %rd10;
	@%p2 bra 	$L__BB3_4;
	st.global.u32 	[%rd4], %r3;
$L__BB3_4:
	add.s32 	%r10, %r2, 256;
	cvt.u64.u32 	%rd11, %r10;
	setp.le.s64 	%p3, %rd3, %rd11;
	@%p3 bra 	$L__BB3_6;
	st.global.u32 	[%rd4+1024], %r3;
$L__BB3_6:
	ret;

}
	// .globl	_ZN3cub18CUB_300001_SM_10006detail8for_each13static_kernelINS2_12policy_hub_t12policy_500_tElN6thrust24THRUST_300001_SM_1000_NS8cuda_cub10__tabulate7functorINS7_6detail15normal_iteratorINS7_10device_ptrIiEEEENS7_6system6detail7generic6detail22compute_sequence_valueIivEElEEEEvT0_T1_
.visible .entry _ZN3cub18CUB_300001_SM_10006detail8for_each13static_kernelINS2_12policy_hub_t12policy_500_tElN6thrust24THRUST_300001_SM_1000_NS8cuda_cub10__tabulate7functorINS7_6detail15normal_iteratorINS7_10device_ptrIiEEEENS7_6system6detail7generic6detail22compute_sequence_valueIivEElEEEEvT0_T1_(
	.param .u64 _ZN3cub18CUB_300001_SM_10006detail8for_each13static_kernelINS2_12policy_hub_t12policy_500_tElN6thrust24THRUST_300001_SM_1000_NS8cuda_cub10__tabulate7functorINS7_6detail15normal_iteratorINS7_10device_ptrIiEEEENS7_6system6detail7generic6detail22compute_sequence_valueIivEElEEEEvT0_T1__param_0,
	.param .align 8 .b8 _ZN3cub18CUB_300001_SM_10006detail8for_each13static_kernelINS2_12policy_hub_t12policy_500_tElN6thrust24THRUST_300001_SM_1000_NS8cuda_cub10__tabulate7functorINS7_6detail15normal_iteratorINS7_10device_ptrIiEEEENS7_6system6detail7generic6detail22compute_sequence_valueIivEElEEEEvT0_T1__param_1[16]
)
.maxntid 256
{
	.reg .pred 	%p<4>;
	.reg .b32 	%r<18>;
	.reg .b64 	%rd<20>;

	ld.param.u64 	%rd7, [_ZN3cub18CUB_300001_SM_10006detail8for_each13static_kernelINS2_12policy_hub_t12policy_500_tElN6thrust24THRUST_300001_SM_1000_NS8cuda_cub10__tabulate7functorINS7_6detail15normal_iteratorINS7_10device_ptrIiEEEENS7_6system6detail7generic6detail22compute_sequence_valueIivEElEEEEvT0_T1__param_1];
	ld.param.u64 	%rd8, [_ZN3cub18CUB_300001_SM_10006detail8for_each13static_kernelINS2_12policy_hub_t12policy_500_tElN6thrust24THRUST_300001_SM_1000_NS8cuda_cub10__tabulate7functorINS7_6detail15normal_iteratorINS7_10device_ptrIiEEEENS7_6system6detail7generic6detail22compute_sequence_valueIivEElEEEEvT0_T1__param_0];
	ld.param.v2.u32 	{%r3, %r4}, [_ZN3cub18CUB_300001_SM_10006detail8for_each13static_kernelINS2_12policy_hub_t12policy_500_tElN6thrust24THRUST_300001_SM_1000_NS8cuda_cub10__tabulate7functorINS7_6detail15normal_iteratorINS7_10device_ptrIiEEEENS7_6system6detail7generic6detail22compute_sequence_valueIivEElEEEEvT0_T1__param_1+8];
	mov.u32 	%r5, %ctaid.x;
	mul.wide.u32 	%rd1, %r5, 512;
	sub.s64 	%rd2, %rd8, %rd1;
	setp.lt.s64 	%p1, %rd2, 512;
	@%p1 bra 	$L__BB4_2;
	mov.u32 	%r13, %tid.x;
	cvta.to.global.u64 	%rd15, %rd7;
	cvt.u64.u32 	%rd16, %r13;
	add.s64 	%rd17, %rd1, %rd16;
	cvt.u32.u64 	%r14, %rd17;
	mad.lo.s32 	%r15, %r4, %r14, %r3;
	shl.b64 	%rd18, %rd17, 2;
	add.s64 	%rd19, %rd15, %rd18;
	st.global.u32 	[%rd19], %r15;
	add.s32 	%r16, %r14, 256;
	mad.lo.s32 	%r17, %r4, %r16, %r3;
	st.global.u32 	[%rd19+1024], %r17;
	bra.uni 	$L__BB4_6;
$L__BB4_2:
	cvta.to.global.u64 	%rd3, %rd7;
	mov.u32 	%r6, %tid.x;
	cvt.s64.s32 	%rd4, %rd2;
	cvt.u64.u32 	%rd5, %r6;
	setp.le.s64 	%p2, %rd4, %rd5;
	@%p2 bra 	$L__BB4_4;
	add.s64 	%rd9, %rd1, %rd5;
	cvt.u32.u64 	%r7, %rd9;
	mad.lo.s32 	%r8, %r4, %r7, %r3;
	shl.b64 	%rd10, %rd9, 2;
	add.s64 	%rd11, %rd3, %rd10;
	st.global.u32 	[%rd11], %r8;
$L__BB4_4:
	cvt.u32.u64 	%r9, %rd5;
	add.s32 	%r10, %r9, 256;
	cvt.u64.u32 	%rd6, %r10;
	setp.le.s64 	%p3, %rd4, %rd6;
	@%p3 bra 	$L__BB4_6;
	add.s64 	%rd12, %rd1, %rd6;
	shl.b64 	%rd13, %rd12, 2;
	cvt.u32.u64 	%r11, %rd12;
	mad.lo.s32 	%r12, %r4, %r11, %r3;
	add.s64 	%rd14, %rd13, %rd3;
	st.global.u32 	[%rd14], %r12;
$L__BB4_6:
	ret;

}
	// .globl	_ZN3cub18CUB_300001_SM_10006detail8for_each13static_kernelINS2_12policy_hub_t12policy_500_tElNS2_12op_wrapper_tIl20findNearestCentroidsN6thrust24THRUST_300001_SM_1000_NS6detail15normal_iteratorINS9_10device_ptrIiEEEEEEEEvT0_T1_
.visible .entry _ZN3cub18CUB_300001_SM_10006detail8for_each13static_kernelINS2_12policy_hub_t12policy_500_tElNS2_12op_wrapper_tIl20findNearestCentroidsN6thrust24THRUST_300001_SM_1000_NS6detail15normal_iteratorINS9_10device_ptrIiEEEEEEEEvT0_T1_(
	.param .u64 _ZN3cub18CUB_300001_SM_10006detail8for_each13static_kernelINS2_12policy_hub_t12policy_500_tElNS2_12op_wrapper_tIl20findNearestCentroidsN6thrust24THRUST_300001_SM_1000_NS6detail15normal_iteratorINS9_10device_ptrIiEEEEEEEEvT0_T1__param_0,
	.param .align 8 .b8 _ZN3cub18CUB_300001_SM_10006detail8for_each13static_kernelINS2_12policy_hub_t12policy_500_tElNS2_12op_wrapper_tIl20findNearestCentroidsN6thrust24THRUST_300001_SM_1000_NS6detail15normal_iteratorINS9_10device_ptrIiEEEEEEEEvT0_T1__param_1[40]
)
.maxntid 256
{
	.reg .pred 	%p<645>;
	.reg .b32 	%r<795>;
	.reg .b64 	%rd<168>;
	.reg .b64 	%fd<1187>;

	ld.param.u64 	%rd54, [_ZN3cub18CUB_300001_SM_10006detail8for_each13static_kernelINS2_12policy_hub_t12policy_500_tElNS2_12op_wrapper_tIl20findNearestCentroidsN6thrust24THRUST_300001_SM_1000_NS6detail15normal_iteratorINS9_10device_ptrIiEEEEEEEEvT0_T1__param_1+32];
	ld.param.u64 	%rd53, [_ZN3cub18CUB_300001_SM_10006detail8for_each13static_kernelINS2_12policy_hub_t12policy_500_tElNS2_12op_wrapper_tIl20findNearestCentroidsN6thrust24THRUST_300001_SM_1000_NS6detail15normal_iteratorINS9_10device_ptrIiEEEEEEEEvT0_T1__param_1+24];
	ld.param.u64 	%rd52, [_ZN3cub18CUB_300001_SM_10006detail8for_each13static_kernelINS2_12policy_hub_t12policy_500_tElNS2_12op_wrapper_tIl20findNearestCentroidsN6thrust24THRUST_300001_SM_1000_NS6detail15normal_iteratorINS9_10device_ptrIiEEEEEEEEvT0_T1__param_1+16];
	ld.param.u64 	%rd51, [_ZN3cub18CUB_300001_SM_10006detail8for_each13static_kernelINS2_12policy_hub_t12policy_500_tElNS2_12op_wrapper_tIl20findNearestCentroidsN6thrust24THRUST_300001_SM_1000_NS6detail15normal_iteratorINS9_10device_ptrIiEEEEEEEEvT0_T1__param_1];
	ld.param.u64 	%rd55, [_ZN3cub18CUB_300001_SM_10006detail8for_each13static_kernelINS2_12policy_hub_t12policy_500_tElNS2_12op_wrapper_tIl20findNearestCentroidsN6thrust24THRUST_300001_SM_1000_NS6detail15normal_iteratorINS9_10device_ptrIiEEEEEEEEvT0_T1__param_0];
	ld.param.v2.u32 	{%r162, %r163}, [_ZN3cub18CUB_300001_SM_10006detail8for_each13static_kernelINS2_12policy_hub_t12policy_500_tElNS2_12op_wrapper_tIl20findNearestCentroidsN6thrust24THRUST_300001_SM_1000_NS6detail15normal_iteratorINS9_10device_ptrIiEEEEEEEEvT0_T1__param_1+8];
	mov.u32 	%r164, %ctaid.x;
	mul.wide.u32 	%rd1, %r164, 512;
	sub.s64 	%rd2, %rd55, %rd1;
	setp.lt.s64 	%p3, %rd2, 512;
	@%p3 bra 	$L__BB5_190;
	cvta.to.global.u64 	%rd3, %rd51;
	cvta.to.global.u64 	%rd4, %rd52;
	cvta.to.global.u64 	%rd5, %rd53;
	cvta.to.global.u64 	%rd6, %rd54;
	mov.u32 	%r3, %tid.x;
	mov.f64 	%fd766, 0d4000000000000000;
	{
	.reg .b32 %temp; 
	mov.b64 	{%temp, %r4}, %fd766;
	}
	and.b32  	%r5, %r4, 2146435072;
	setp.eq.s32 	%p322, %r5, 1062207488;
	setp.lt.s32 	%p323, %r4, 0;
	selp.b32 	%r6, 0, 2146435072, %p323;
	and.b32  	%r459, %r4, 2147483647;
	setp.ne.s32 	%p324, %r459, 1071644672;
	and.pred  	%p1, %p322, %p324;
	or.b32  	%r7, %r6, -2147483648;
	setp.lt.s32 	%p325, %r163, 2;
	@%p325 bra 	$L__BB5_187;
	setp.lt.s32 	%p327, %r162, 1;
	add.s32 	%r8, %r163, -1;
	cvt.u64.u32 	%rd130, %r3;
	add.s64 	%rd131, %rd1, %rd130;
	shl.b64 	%rd132, %rd131, 2;
	add.s64 	%rd7, %rd3, %rd132;
	ld.global.u32 	%r9, [%rd7];
	mov.f64 	%fd1101, 0d0000000000000000;
	@%p327 bra 	$L__BB5_45;
	mul.lo.s32 	%r10, %r9, %r162;
	and.b32  	%r11, %r162, 3;
	setp.lt.u32 	%p328, %r162, 4;
	mov.b32 	%r759, 0;
	mov.f64 	%fd1101, 0d0000000000000000;
	@%p328 bra 	$L__BB5_26;
	and.b32  	%r759, %r162, 2147483644;
	mov.b32 	%r758, 0;
	mov.f64 	%fd1101, 0d0000000000000000;
$L__BB5_5:
	setp.lt.s32 	%p329, %r4, 0;
	setp.eq.s32 	%p330, %r5, 1062207488;
	add.s32 	%r468, %r758, %r10;
	mul.wide.s32 	%rd133, %r468, 8;
	add.s64 	%rd8, %rd4, %rd133;
	ld.global.f64 	%fd771, [%rd8];
	mul.wide.u32 	%rd134, %r758, 8;
	add.s64 	%rd9, %rd5, %rd134;
	ld.global.f64 	%fd772, [%rd9];
	sub.f64 	%fd2, %fd771, %fd772;
	{
	.reg .b32 %temp; 
	mov.b64 	{%temp, %r14}, %fd2;
	}
	abs.f64 	%fd3, %fd2;
	{ // callseq 28, 0
	.param .b64 param0;
	st.param.f64 	[param0], %fd3;
	.param .b64 retval0;
	call.uni (retval0), 
	__internal_accurate_pow, 
	(
	param0
	);
	ld.param.f64 	%fd773, [retval0];
	} // callseq 28
	setp.lt.s32 	%p332, %r14, 0;
	neg.f64 	%fd775, %fd773;
	selp.f64 	%fd776, %fd775, %fd773, %p330;
	selp.f64 	%fd777, %fd776, %fd773, %p332;
	setp.eq.f64 	%p333, %fd2, 0d0000000000000000;
	selp.b32 	%r469, %r14, 0, %p330;
	or.b32  	%r470, %r469, 2146435072;
	selp.b32 	%r471, %r470, %r469, %p329;
	mov.b32 	%r472, 0;
	mov.b64 	%fd778, {%r472, %r471};
	selp.f64 	%fd1092, %fd778, %fd777, %p333;
	add.f64 	%fd779, %fd2, 0d4000000000000000;
	{
	.reg .b32 %temp; 
	mov.b64 	{%temp, %r473}, %fd779;
	}
	and.b32  	%r474, %r473, 2146435072;
	setp.ne.s32 	%p334, %r474, 2146435072;
	@%p334 bra 	$L__BB5_10;
	setp.nan.f64 	%p335, %fd2, %fd2;
	@%p335 bra 	$L__BB5_9;
	setp.neu.f64 	%p336, %fd3, 0d7FF0000000000000;
	@%p336 bra 	$L__BB5_10;
	selp.b32 	%r475, %r7, %r6, %p1;
	selp.b32 	%r476, %r475, %r6, %p332;
	mov.b32 	%r477, 0;
	mov.b64 	%fd1092, {%r477, %r476};
	bra.uni 	$L__BB5_10;
$L__BB5_9:
	mov.f64 	%fd780, 0d4000000000000000;
	add.rn.f64 	%fd1092, %fd2, %fd780;
$L__BB5_10:
	setp.eq.f64 	%p341, %fd2, 0d3FF0000000000000;
	selp.f64 	%fd781, 0d3FF0000000000000, %fd1092, %p341;
	add.f64 	%fd8, %fd1101, %fd781;
	ld.global.f64 	%fd782, [%rd8+8];
	ld.global.f64 	%fd783, [%rd9+8];
	sub.f64 	%fd9, %fd782, %fd783;
	{
	.reg .b32 %temp; 
	mov.b64 	{%temp, %r15}, %fd9;
	}
	abs.f64 	%fd10, %fd9;
	{ // callseq 29, 0
	.param .b64 param0;
	st.param.f64 	[param0], %fd10;
	.param .b64 retval0;
	call.uni (retval0), 
	__internal_accurate_pow, 
	(
	param0
	);
	ld.param.f64 	%fd784, [retval0];
	} // callseq 29
	setp.lt.s32 	%p342, %r15, 0;
	neg.f64 	%fd786, %fd784;
	selp.f64 	%fd787, %fd786, %fd784, %p330;
	selp.f64 	%fd788, %fd787, %fd784, %p342;
	setp.eq.f64 	%p343, %fd9, 0d0000000000000000;
	selp.b32 	%r478, %r15, 0, %p330;
	or.b32  	%r479, %r478, 2146435072;
	selp.b32 	%r480, %r479, %r478, %p329;
	mov.b32 	%r481, 0;
	mov.b64 	%fd789, {%r481, %r480};
	selp.f64 	%fd1093, %fd789, %fd788, %p343;
	add.f64 	%fd790, %fd9, 0d4000000000000000;
	{
	.reg .b32 %temp; 
	mov.b64 	{%temp, %r482}, %fd790;
	}
	and.b32  	%r483, %r482, 2146435072;
	setp.ne.s32 	%p344, %r483, 2146435072;
	@%p344 bra 	$L__BB5_15;
	setp.nan.f64 	%p345, %fd9, %fd9;
	@%p345 bra 	$L__BB5_14;
	setp.neu.f64 	%p346, %fd10, 0d7FF0000000000000;
	@%p346 bra 	$L__BB5_15;
	selp.b32 	%r484, %r7, %r6, %p1;
	selp.b32 	%r485, %r484, %r6, %p342;
	mov.b32 	%r486, 0;
	mov.b64 	%fd1093, {%r486, %r485};
	bra.uni 	$L__BB5_15;
$L__BB5_14:
	mov.f64 	%fd791, 0d4000000000000000;
	add.rn.f64 	%fd1093, %fd9, %fd791;
$L__BB5_15:
	setp.eq.f64 	%p351, %fd9, 0d3FF0000000000000;
	selp.f64 	%fd792, 0d3FF0000000000000, %fd1093, %p351;
	add.f64 	%fd15, %fd8, %fd792;
	ld.global.f64 	%fd793, [%rd8+16];
	ld.global.f64 	%fd794, [%rd9+16];
	sub.f64 	%fd16, %fd793, %fd794;
	{
	.reg .b32 %temp; 
	mov.b64 	{%temp, %r16}, %fd16;
	}
	abs.f64 	%fd17, %fd16;
	{ // callseq 30, 0
	.param .b64 param0;
	st.param.f64 	[param0], %fd17;
	.param .b64 retval0;
	call.uni (retval0), 
	__internal_accurate_pow, 
	(
	param0
	);
	ld.param.f64 	%fd795, [retval0];
	} // callseq 30
	setp.lt.s32 	%p352, %r16, 0;
	neg.f64 	%fd797, %fd795;
	selp.f64 	%fd798, %fd797, %fd795, %p330;
	selp.f64 	%fd799, %fd798, %fd795, %p352;
	setp.eq.f64 	%p353, %fd16, 0d0000000000000000;
	selp.b32 	%r487, %r16, 0, %p330;
	or.b32  	%r488, %r487, 2146435072;
	selp.b32 	%r489, %r488, %r487, %p329;
	mov.b32 	%r490, 0;
	mov.b64 	%fd800, {%r490, %r489};
	selp.f64 	%fd1094, %fd800, %fd799, %p353;
	add.f64 	%fd801, %fd16, 0d4000000000000000;
	{
	.reg .b32 %temp; 
	mov.b64 	{%temp, %r491}, %fd801;
	}
	and.b32  	%r492, %r491, 2146435072;
	setp.ne.s32 	%p354, %r492, 2146435072;
	@%p354 bra 	$L__BB5_20;
	setp.nan.f64 	%p355, %fd16, %fd16;
	@%p355 bra 	$L__BB5_19;
	setp.neu.f64 	%p356, %fd17, 0d7FF0000000000000;
	@%p356 bra 	$L__BB5_20;
	selp.b32 	%r493, %r7, %r6, %p1;
	selp.b32 	%r494, %r493, %r6, %p352;
	mov.b32 	%r495, 0;
	mov.b64 	%fd1094, {%r495, %r494};
	bra.uni 	$L__BB5_20;
$L__BB5_19:
	mov.f64 	%fd802, 0d4000000000000000;
	add.rn.f64 	%fd1094, %fd16, %fd802;
$L__BB5_20:
	setp.eq.f64 	%p361, %fd16, 0d3FF0000000000000;
	selp.f64 	%fd803, 0d3FF0000000000000, %fd1094, %p361;
	add.f64 	%fd22, %fd15, %fd803;
	ld.global.f64 	%fd804, [%rd8+24];
	ld.global.f64 	%fd805, [%rd9+24];
	sub.f64 	%fd23, %fd804, %fd805;
	{
	.reg .b32 %temp; 
	mov.b64 	{%temp, %r17}, %fd23;
	}
	abs.f64 	%fd24, %fd23;
	{ // callseq 31, 0
	.param .b64 param0;
	st.param.f64 	[param0], %fd24;
	.param .b64 retval0;
	call.uni (retval0), 
	__internal_accurate_pow, 
	(
	param0
	);
	ld.param.f64 	%fd806, [retval0];
	} // callseq 31
	setp.lt.s32 	%p362, %r17, 0;
	neg.f64 	%fd808, %fd806;
	selp.f64 	%fd809, %fd808, %fd806, %p330;
	selp.f64 	%fd810, %fd809, %fd806, %p362;
	setp.eq.f64 	%p363, %fd23, 0d0000000000000000;
	selp.b32 	%r496, %r17, 0, %p330;
	or.b32  	%r497, %r496, 2146435072;
	selp.b32 	%r498, %r497, %r496, %p329;
	mov.b32 	%r499, 0;
	mov.b64 	%fd811, {%r499, %r498};
	selp.f64 	%fd1095, %fd811, %fd810, %p363;
	add.f64 	%fd812, %fd23, 0d4000000000000000;
	{
	.reg .b32 %temp; 
	mov.b64 	{%temp, %r500}, %fd812;
	}
	and.b32  	%r501, %r500, 2146435072;
	setp.ne.s32 	%p364, %r501, 2146435072;
	@%p364 bra 	$L__BB5_25;
	setp.nan.f64 	%p365, %fd23, %fd23;
	@%p365 bra 	$L__BB5_24;
	setp.neu.f64 	%p366, %fd24, 0d7FF0000000000000;
	@%p366 bra 	$L__BB5_25;
	selp.b32 	%r502, %r7, %r6, %p1;
	selp.b32 	%r503, %r502, %r6, %p362;
	mov.b32 	%r504, 0;
	mov.b64 	%fd1095, {%r504, %r503};
	bra.uni 	$L__BB5_25;
$L__BB5_24:
	mov.f64 	%fd813, 0d4000000000000000;
	add.rn.f64 	%fd1095, %fd23, %fd813;
$L__BB5_25:
	setp.eq.f64 	%p368, %fd23, 0d3FF0000000000000;
	selp.f64 	%fd814, 0d3FF0000000000000, %fd1095, %p368;
	add.f64 	%fd1101, %fd22, %fd814;
	add.s32 	%r758, %r758, 4;
	setp.ne.s32 	%p369, %r758, %r759;
	@%p369 bra 	$L__BB5_5;
$L__BB5_26:
	setp.eq.s32 	%p370, %r11, 0;
	@%p370 bra 	$L__BB5_45;
	setp.lt.s32 	%p371, %r4, 0;
	setp.eq.s32 	%p372, %r5, 1062207488;
	add.s32 	%r505, %r759, %r10;
	mul.wide.s32 	%rd135, %r505, 8;
	add.s64 	%rd10, %rd4, %rd135;
	ld.global.f64 	%fd815, [%rd10];
	mul.wide.u32 	%rd136, %r759, 8;
	add.s64 	%rd11, %rd5, %rd136;
	ld.global.f64 	%fd816, [%rd11];
	sub.f64 	%fd32, %fd815, %fd816;
	{
	.reg .b32 %temp; 
	mov.b64 	{%temp, %r20}, %fd32;
	}
	abs.f64 	%fd33, %fd32;
	{ // callseq 32, 0
	.param .b64 param0;
	st.param.f64 	[param0], %fd33;
	.param .b64 retval0;
	call.uni (retval0), 
	__internal_accurate_pow, 
	(
	param0
	);
	ld.param.f64 	%fd817, [retval0];
	} // callseq 32
	setp.lt.s32 	%p374, %r20, 0;
	neg.f64 	%fd819, %fd817;
	selp.f64 	%fd820, %fd819, %fd817, %p372;
	selp.f64 	%fd821, %fd820, %fd817, %p374;
	setp.eq.f64 	%p375, %fd32, 0d0000000000000000;
	selp.b32 	%r506, %r20, 0, %p372;
	or.b32  	%r507, %r506, 2146435072;
	selp.b32 	%r508, %r507, %r506, %p371;
	mov.b32 	%r509, 0;
	mov.b64 	%fd822, {%r509, %r508};
	selp.f64 	%fd1098, %fd822, %fd821, %p375;
	add.f64 	%fd823, %fd32, 0d4000000000000000;
	{
	.reg .b32 %temp; 
	mov.b64 	{%temp, %r510}, %fd823;
	}
	and.b32  	%r511, %r510, 2146435072;
	setp.ne.s32 	%p376, %r511, 2146435072;
	@%p376 bra 	$L__BB5_32;
	setp.nan.f64 	%p377, %fd32, %fd32;
	@%p377 bra 	$L__BB5_31;
	setp.neu.f64 	%p378, %fd33, 0d7FF0000000000000;
	@%p378 bra 	$L__BB5_32;
	selp.b32 	%r512, %r7, %r6, %p1;
	selp.b32 	%r513, %r512, %r6, %p374;
	mov.b32 	%r514, 0;
	mov.b64 	%fd1098, {%r514, %r513};
	bra.uni 	$L__BB5_32;
$L__BB5_31:
	mov.f64 	%fd824, 0d4000000000000000;
	add.rn.f64 	%fd1098, %fd32, %fd824;
$L__BB5_32:
	setp.eq.f64 	%p380, %fd32, 0d3FF0000000000000;
	selp.f64 	%fd825, 0d3FF0000000000000, %fd1098, %p380;
	add.f64 	%fd1101, %fd1101, %fd825;
	setp.eq.s32 	%p381, %r11, 1;
	@%p381 bra 	$L__BB5_45;
	ld.global.f64 	%fd826, [%rd10+8];
	ld.global.f64 	%fd827, [%rd11+8];
	sub.f64 	%fd39, %fd826, %fd827;
	{
	.reg .b32 %temp; 
	mov.b64 	{%temp, %r21}, %fd39;
	}
	abs.f64 	%fd40, %fd39;
	{ // callseq 33, 0
	.param .b64 param0;
	st.param.f64 	[param0], %fd40;
	.param .b64 retval0;
	call.uni (retval0), 
	__internal_accurate_pow, 
	(
	param0
	);
	ld.param.f64 	%fd828, [retval0];
	} // callseq 33
	setp.lt.s32 	%p385, %r21, 0;
	neg.f64 	%fd830, %fd828;
	selp.f64 	%fd831, %fd830, %fd828, %p372;
	selp.f64 	%fd832, %fd831, %fd828, %p385;
	setp.eq.f64 	%p386, %fd39, 0d0000000000000000;
	selp.b32 	%r515, %r21, 0, %p372;
	or.b32  	%r516, %r515, 2146435072;
	selp.b32 	%r517, %r516, %r515, %p371;
	mov.b32 	%r518, 0;
	mov.b64 	%fd833, {%r518, %r517};
	selp.f64 	%fd1099, %fd833, %fd832, %p386;
	add.f64 	%fd834, %fd39, 0d4000000000000000;
	{
	.reg .b32 %temp; 
	mov.b64 	{%temp, %r519}, %fd834;
	}
	and.b32  	%r520, %r519, 2146435072;
	setp.ne.s32 	%p387, %r520, 2146435072;
	@%p387 bra 	$L__BB5_38;
	setp.nan.f64 	%p388, %fd39, %fd39;
	@%p388 bra 	$L__BB5_37;
	setp.neu.f64 	%p389, %fd40, 0d7FF0000000000000;
	@%p389 bra 	$L__BB5_38;
	selp.b32 	%r521, %r7, %r6, %p1;
	selp.b32 	%r522, %r521, %r6, %p385;
	mov.b32 	%r523, 0;
	mov.b64 	%fd1099, {%r523, %r522};
	bra.uni 	$L__BB5_38;
$L__BB5_37:
	mov.f64 	%fd835, 0d4000000000000000;
	add.rn.f64 	%fd1099, %fd39, %fd835;
$L__BB5_38:
	setp.eq.f64 	%p391, %fd39, 0d3FF0000000000000;
	selp.f64 	%fd836, 0d3FF0000000000000, %fd1099, %p391;
	add.f64 	%fd1101, %fd1101, %fd836;
	setp.eq.s32 	%p392, %r11, 2;
	@%p392 bra 	$L__BB5_45;
	ld.global.f64 	%fd837, [%rd10+16];
	ld.global.f64 	%fd838, [%rd11+16];
	sub.f64 	%fd46, %fd837, %fd838;
	{
	.reg .b32 %temp; 
	mov.b64 	{%temp, %r22}, %fd46;
	}
	abs.f64 	%fd47, %fd46;
	{ // callseq 34, 0
	.param .b64 param0;
	st.param.f64 	[param0], %fd47;
	.param .b64 retval0;
	call.uni (retval0), 
	__internal_accurate_pow, 
	(
	param0
	);
	ld.param.f64 	%fd839, [retval0];
	} // callseq 34
	setp.lt.s32 	%p396, %r22, 0;
	neg.f64 	%fd841, %fd839;
	selp.f64 	%fd842, %fd841, %fd839, %p372;
	selp.f64 	%fd843, %fd842, %fd839, %p396;
	setp.eq.f64 	%p397, %fd46, 0d0000000000000000;
	selp.b32 	%r524, %r22, 0, %p372;
	or.b32  	%r525, %r524, 2146435072;
	selp.b32 	%r526, %r525, %r524, %p371;
	mov.b32 	%r527, 0;
	mov.b64 	%fd844, {%r527, %r526};
	selp.f64 	%fd1100, %fd844, %fd843, %p397;
	add.f64 	%fd845, %fd46, 0d4000000000000000;
	{
	.reg .b32 %temp; 
	mov.b64 	{%temp, %r528}, %fd845;
	}
	and.b32  	%r529, %r528, 2146435072;
	setp.ne.s32 	%p398, %r529, 2146435072;
	@%p398 bra 	$L__BB5_44;
	setp.nan.f64 	%p399, %fd46, %fd46;
	@%p399 bra 	$L__BB5_43;
	setp.neu.f64 	%p400, %fd47, 0d7FF0000000000000;
	@%p400 bra 	$L__BB5_44;
	setp.lt.s32 	%p401, %r22, 0;
	selp.b32 	%r530, %r7, %r6, %p1;
	selp.b32 	%r531, %r530, %r6, %p401;
	mov.b32 	%r532, 0;
	mov.b64 	%fd1100, {%r532, %r531};
	bra.uni 	$L__BB5_44;
$L__BB5_43:
	mov.f64 	%fd846, 0d4000000000000000;
	add.rn.f64 	%fd1100, %fd46, %fd846;
$L__BB5_44:
	setp.eq.f64 	%p402, %fd46, 0d3FF0000000000000;
	selp.f64 	%fd847, 0d3FF0000000000000, %fd1100, %p402;
	add.f64 	%fd1101, %fd1101, %fd847;
$L__BB5_45:
	setp.lt.s32 	%p403, %r162, 1;
	sqrt.rn.f64 	%fd1103, %fd1101;
	@%p403 bra 	$L__BB5_148;
	mov.b32 	%r780, 1;
	mov.b32 	%r779, 0;
$L__BB5_47:
	setp.lt.u32 	%p409, %r162, 4;
	mul.lo.s32 	%r81, %r780, %r162;
	mov.f64 	%fd1140, 0d0000000000000000;
	mov.b32 	%r782, 0;
	@%p409 bra 	$L__BB5_167;
	mov.f64 	%fd1140, 0d0000000000000000;
	mov.b32 	%r781, 0;
$L__BB5_49:
	setp.lt.s32 	%p410, %r4, 0;
	setp.eq.s32 	%p411, %r5, 1062207488;
	mad.lo.s32 	%r546, %r9, %r162, %r781;
	mul.wide.s32 	%rd137, %r546, 8;
	add.s64 	%rd22, %rd4, %rd137;
	ld.global.f64 	%fd851, [%rd22];
	add.s32 	%r547, %r781, %r81;
	mul.wide.u32 	%rd138, %r547, 8;
	add.s64 	%rd23, %rd5, %rd138;
	ld.global.f64 	%fd852, [%rd23];
	sub.f64 	%fd172, %fd851, %fd852;
	{
	.reg .b32 %temp; 
	mov.b64 	{%temp, %r83}, %fd172;
	}
	abs.f64 	%fd173, %fd172;
	{ // callseq 35, 0
	.param .b64 param0;
	st.param.f64 	[param0], %fd173;
	.param .b64 retval0;
	call.uni (retval0), 
	__internal_accurate_pow, 
	(
	param0
	);
	ld.param.f64 	%fd853, [retval0];
	} // callseq 35
	setp.lt.s32 	%p413, %r83, 0;
	neg.f64 	%fd855, %fd853;
	selp.f64 	%fd856, %fd855, %fd853, %p411;
	selp.f64 	%fd857, %fd856, %fd853, %p413;
	setp.eq.f64 	%p414, %fd172, 0d0000000000000000;
	selp.b32 	%r548, %r83, 0, %p411;
	or.b32  	%r549, %r548, 2146435072;
	selp.b32 	%r550, %r549, %r548, %p410;
	mov.b32 	%r551, 0;
	mov.b64 	%fd858, {%r551, %r550};
	selp.f64 	%fd1131, %fd858, %fd857, %p414;
	add.f64 	%fd859, %fd172, 0d4000000000000000;
	{
	.reg .b32 %temp; 
	mov.b64 	{%temp, %r552}, %fd859;
	}
	and.b32  	%r553, %r552, 2146435072;
	setp.ne.s32 	%p415, %r553, 2146435072;
	@%p415 bra 	$L__BB5_151;
	setp.nan.f64 	%p416, %fd172, %fd172;
	@%p416 bra 	$L__BB5_150;
	setp.neu.f64 	%p417, %fd173, 0d7FF0000000000000;
	@%p417 bra 	$L__BB5_151;
	selp.b32 	%r554, %r7, %r6, %p1;
	selp.b32 	%r555, %r554, %r6, %p413;
	mov.b32 	%r556, 0;
	mov.b64 	%fd1131, {%r556, %r555};
	bra.uni 	$L__BB5_151;
$L__BB5_53:
	setp.gt.f64 	%p405, %fd1103, 0d0000000000000000;
	selp.f64 	%fd1103, 0d0000000000000000, %fd1103, %p405;
	selp.b32 	%r762, %r761, %r762, %p405;
	add.s32 	%r764, %r761, 4;
	add.s32 	%r539, %r761, 3;
	setp.ne.s32 	%p406, %r539, %r76;
	mov.u32 	%r761, %r764;
	@%p406 bra 	$L__BB5_53;
$L__BB5_54:
	and.b32  	%r540, %r8, 3;
	setp.eq.s32 	%p407, %r540, 0;
	setp.gt.f64 	%p408, %fd1103, 0d0000000000000000;
	selp.b32 	%r541, %r764, %r762, %p408;
	selp.b32 	%r779, %r762, %r541, %p407;
$L__BB5_55:
	setp.gt.s32 	%p486, %r162, 0;
	cvta.to.global.u64 	%rd146, %rd54;
	mul.wide.s32 	%rd147, %r9, 4;
	add.s64 	%rd148, %rd146, %rd147;
	st.global.u32 	[%rd148], %r779;
	ld.global.u32 	%r78, [%rd7+1024];
	mov.f64 	%fd1114, 0d0000000000000000;
	@%p486 bra 	$L__BB5_56;
	bra.uni 	$L__BB5_98;
$L__BB5_56:
	mul.lo.s32 	%r31, %r78, %r162;
	and.b32  	%r32, %r162, 3;
	setp.lt.u32 	%p487, %r162, 4;
	mov.b32 	%r766, 0;
	mov.f64 	%fd1114, 0d0000000000000000;
	@%p487 bra 	$L__BB5_79;
	and.b32  	%r766, %r162, 2147483644;
	mov.b32 	%r765, 0;
	mov.f64 	%fd1114, 0d0000000000000000;
$L__BB5_58:
	setp.lt.s32 	%p488, %r4, 0;
	setp.eq.s32 	%p489, %r5, 1062207488;
	add.s32 	%r615, %r765, %r31;
	mul.wide.s32 	%rd149, %r615, 8;
	add.s64 	%rd12, %rd4, %rd149;
	ld.global.f64 	%fd933, [%rd12];
	mul.wide.u32 	%rd150, %r765, 8;
	add.s64 	%rd13, %rd5, %rd150;
	ld.global.f64 	%fd934, [%rd13];
	sub.f64 	%fd59, %fd933, %fd934;
	{
	.reg .b32 %temp; 
	mov.b64 	{%temp, %r35}, %fd59;
	}
	abs.f64 	%fd60, %fd59;
	{ // callseq 42, 0
	.param .b64 param0;
	st.param.f64 	[param0], %fd60;
	.param .b64 retval0;
	call.uni (retval0), 
	__internal_accurate_pow, 
	(
	param0
	);
	ld.param.f64 	%fd935, [retval0];
	} // callseq 42
	setp.lt.s32 	%p491, %r35, 0;
	neg.f64 	%fd937, %fd935;
	selp.f64 	%fd938, %fd937, %fd935, %p489;
	selp.f64 	%fd939, %fd938, %fd935, %p491;
	setp.eq.f64 	%p492, %fd59, 0d0000000000000000;
	selp.b32 	%r616, %r35, 0, %p489;
	or.b32  	%r617, %r616, 2146435072;
	selp.b32 	%r618, %r617, %r616, %p488;
	mov.b32 	%r619, 0;
	mov.b64 	%fd940, {%r619, %r618};
	selp.f64 	%fd1105, %fd940, %fd939, %p492;
	add.f64 	%fd941, %fd59, 0d4000000000000000;
	{
	.reg .b32 %temp; 
	mov.b64 	{%temp, %r620}, %fd941;
	}
	and.b32  	%r621, %r620, 2146435072;
	setp.ne.s32 	%p493, %r621, 2146435072;
	@%p493 bra 	$L__BB5_63;
	setp.nan.f64 	%p494, %fd59, %fd59;
	@%p494 bra 	$L__BB5_62;
	setp.neu.f64 	%p495, %fd60, 0d7FF0000000000000;
	@%p495 bra 	$L__BB5_63;
	selp.b32 	%r622, %r7, %r6, %p1;
	selp.b32 	%r623, %r622, %r6, %p491;
	mov.b32 	%r624, 0;
	mov.b64 	%fd1105, {%r624, %r623};
	bra.uni 	$L__BB5_63;
$L__BB5_62:
	mov.f64 	%fd942, 0d4000000000000000;
	add.rn.f64 	%fd1105, %fd59, %fd942;
$L__BB5_63:
	setp.eq.f64 	%p500, %fd59, 0d3FF0000000000000;
	selp.f64 	%fd943, 0d3FF0000000000000, %fd1105, %p500;
	add.f64 	%fd65, %fd1114, %fd943;
	ld.global.f64 	%fd944, [%rd12+8];
	ld.global.f64 	%fd945, [%rd13+8];
	sub.f64 	%fd66, %fd944, %fd945;
	{
	.reg .b32 %temp; 
	mov.b64 	{%temp, %r36}, %fd66;
	}
	abs.f64 	%fd67, %fd66;
	{ // callseq 43, 0
	.param .b64 param0;
	st.param.f64 	[param0], %fd67;
	.param .b64 retval0;
	call.uni (retval0), 
	__internal_accurate_pow, 
	(
	param0
	);
	ld.param.f64 	%fd946, [retval0];
	} // callseq 43
	setp.lt.s32 	%p501, %r36, 0;
	neg.f64 	%fd948, %fd946;
	selp.f64 	%fd949, %fd948, %fd946, %p489;
	selp.f64 	%fd950, %fd949, %fd946, %p501;
	setp.eq.f64 	%p502, %fd66, 0d0000000000000000;
	selp.b32 	%r625, %r36, 0, %p489;
	or.b32  	%r626, %r625, 2146435072;
	selp.b32 	%r627, %r626, %r625, %p488;
	mov.b32 	%r628, 0;
	mov.b64 	%fd951, {%r628, %r627};
	selp.f64 	%fd1106, %fd951, %fd950, %p502;
	add.f64 	%fd952, %fd66, 0d4000000000000000;
	{
	.reg .b32 %temp; 
	mov.b64 	{%temp, %r629}, %fd952;
	}
	and.b32  	%r630, %r629, 2146435072;
	setp.ne.s32 	%p503, %r630, 2146435072;
	@%p503 bra 	$L__BB5_68;
	setp.nan.f64 	%p504, %fd66, %fd66;
	@%p504 bra 	$L__BB5_67;
	setp.neu.f64 	%p505, %fd67, 0d7FF0000000000000;
	@%p505 bra 	$L__BB5_68;
	selp.b32 	%r631, %r7, %r6, %p1;
	selp.b32 	%r632, %r631, %r6, %p501;
	mov.b32 	%r633, 0;
	mov.b64 	%fd1106, {%r633, %r632};
	bra.uni 	$L__BB5_68;
$L__BB5_67:
	mov.f64 	%fd953, 0d4000000000000000;
	add.rn.f64 	%fd1106, %fd66, %fd953;
$L__BB5_68:
	setp.eq.f64 	%p510, %fd66, 0d3FF0000000000000;
	selp.f64 	%fd954, 0d3FF0000000000000, %fd1106, %p510;
	add.f64 	%fd72, %fd65, %fd954;
	ld.global.f64 	%fd955, [%rd12+16];
	ld.global.f64 	%fd956, [%rd13+16];
	sub.f64 	%fd73, %fd955, %fd956;
	{
	.reg .b32 %temp; 
	mov.b64 	{%temp, %r37}, %fd73;
	}
	abs.f64 	%fd74, %fd73;
	{ // callseq 44, 0
	.param .b64 param0;
	st.param.f64 	[param0], %fd74;
	.param .b64 retval0;
	call.uni (retval0), 
	__internal_accurate_pow, 
	(
	param0
	);
	ld.param.f64 	%fd957, [retval0];
	} // callseq 44
	setp.lt.s32 	%p511, %r37, 0;
	neg.f64 	%fd959, %fd957;
	selp.f64 	%fd960, %fd959, %fd957, %p489;
	selp.f64 	%fd961, %fd960, %fd957, %p511;
	setp.eq.f64 	%p512, %fd73, 0d0000000000000000;
	selp.b32 	%r634, %r37, 0, %p489;
	or.b32  	%r635, %r634, 2146435072;
	selp.b32 	%r636, %r635, %r634, %p488;
	mov.b32 	%r637, 0;
	mov.b64 	%fd962, {%r637, %r636};
	selp.f64 	%fd1107, %fd962, %fd961, %p512;
	add.f64 	%fd963, %fd73, 0d4000000000000000;
	{
	.reg .b32 %temp; 
	mov.b64 	{%temp, %r638}, %fd963;
	}
	and.b32  	%r639, %r638, 2146435072;
	setp.ne.s32 	%p513, %r639, 2146435072;
	@%p513 bra 	$L__BB5_73;
	setp.nan.f64 	%p514, %fd73, %fd73;
	@%p514 bra 	$L__BB5_72;
	setp.neu.f64 	%p515, %fd74, 0d7FF0000000000000;
	@%p515 bra 	$L__BB5_73;
	selp.b32 	%r640, %r7, %r6, %p1;
	selp.b32 	%r641, %r640, %r6, %p511;
	mov.b32 	%r642, 0;
	mov.b64 	%fd1107, {%r642, %r641};
	bra.uni 	$L__BB5_73;
$L__BB5_72:
	mov.f64 	%fd964, 0d4000000000000000;
	add.rn.f64 	%fd1107, %fd73, %fd964;
$L__BB5_73:
	setp.eq.f64 	%p520, %fd73, 0d3FF0000000000000;
	selp.f64 	%fd965, 0d3FF0000000000000, %fd1107, %p520;
	add.f64 	%fd79, %fd72, %fd965;
	ld.global.f64 	%fd966, [%rd12+24];
	ld.global.f64 	%fd967, [%rd13+24];
	sub.f64 	%fd80, %fd966, %fd967;
	{
	.reg .b32 %temp; 
	mov.b64 	{%temp, %r38}, %fd80;
	}
	abs.f64 	%fd81, %fd80;
	{ // callseq 45, 0
	.param .b64 param0;
	st.param.f64 	[param0], %fd81;
	.param .b64 retval0;
	call.uni (retval0), 
	__internal_accurate_pow, 
	(
	param0
	);
	ld.param.f64 	%fd968, [retval0];
	} // callseq 45
	setp.lt.s32 	%p521, %r38, 0;
	neg.f64 	%fd970, %fd968;
	selp.f64 	%fd971, %fd970, %fd968, %p489;
	selp.f64 	%fd972, %fd971, %fd968, %p521;
	setp.eq.f64 	%p522, %fd80, 0d0000000000000000;
	selp.b32 	%r643, %r38, 0, %p489;
	or.b32  	%r644, %r643, 2146435072;
	selp.b32 	%r645, %r644, %r643, %p488;
	mov.b32 	%r646, 0;
	mov.b64 	%fd973, {%r646, %r645};
	selp.f64 	%fd1108, %fd973, %fd972, %p522;
	add.f64 	%fd974, %fd80, 0d4000000000000000;
	{
	.reg .b32 %temp; 
	mov.b64 	{%temp, %r647}, %fd974;
	}
	and.b32  	%r648, %r647, 2146435072;
	setp.ne.s32 	%p523, %r648, 2146435072;
	@%p523 bra 	$L__BB5_78;
	setp.nan.f64 	%p524, %fd80, %fd80;
	@%p524 bra 	$L__BB5_77;
	setp.neu.f64 	%p525, %fd81, 0d7FF0000000000000;
	@%p525 bra 	$L__BB5_78;
	setp.lt.s32 	%p526, %r38, 0;
	selp.b32 	%r649, %r7, %r6, %p1;
	selp.b32 	%r650, %r649, %r6, %p526;
	mov.b32 	%r651, 0;
	mov.b64 	%fd1108, {%r651, %r650};
	bra.uni 	$L__BB5_78;
$L__BB5_77:
	mov.f64 	%fd975, 0d4000000000000000;
	add.rn.f64 	%fd1108, %fd80, %fd975;
$L__BB5_78:
	setp.eq.f64 	%p527, %fd80, 0d3FF0000000000000;
	selp.f64 	%fd976, 0d3FF0000000000000, %fd1108, %p527;
	add.f64 	%fd1114, %fd79, %fd976;
	add.s32 	%r765, %r765, 4;
	setp.ne.s32 	%p528, %r765, %r766;
	@%p528 bra 	$L__BB5_58;
$L__BB5_79:
	setp.eq.s32 	%p529, %r32, 0;
	@%p529 bra 	$L__BB5_98;
	setp.lt.s32 	%p530, %r4, 0;
	setp.eq.s32 	%p531, %r5, 1062207488;
	add.s32 	%r652, %r766, %r31;
	mul.wide.s32 	%rd151, %r652, 8;
	add.s64 	%rd14, %rd4, %rd151;
	ld.global.f64 	%fd977, [%rd14];
	mul.wide.u32 	%rd152, %r766, 8;
	add.s64 	%rd15, %rd5, %rd152;
	ld.global.f64 	%fd978, [%rd15];
	sub.f64 	%fd89, %fd977, %fd978;
	{
	.reg .b32 %temp; 
	mov.b64 	{%temp, %r41}, %fd89;
	}
	abs.f64 	%fd90, %fd89;
	{ // callseq 46, 0
	.param .b64 param0;
	st.param.f64 	[param0], %fd90;
	.param .b64 retval0;
	call.uni (retval0), 
	__internal_accurate_pow, 
	(
	param0
	);
	ld.param.f64 	%fd979, [retval0];
	} // callseq 46
	setp.lt.s32 	%p533, %r41, 0;
	neg.f64 	%fd981, %fd979;
	selp.f64 	%fd982, %fd981, %fd979, %p531;
	selp.f64 	%fd983, %fd982, %fd979, %p533;
	setp.eq.f64 	%p534, %fd89, 0d0000000000000000;
	selp.b32 	%r653, %r41, 0, %p531;
	or.b32  	%r654, %r653, 2146435072;
	selp.b32 	%r655, %r654, %r653, %p530;
	mov.b32 	%r656, 0;
	mov.b64 	%fd984, {%r656, %r655};
	selp.f64 	%fd1111, %fd984, %fd983, %p534;
	add.f64 	%fd985, %fd89, 0d4000000000000000;
	{
	.reg .b32 %temp; 
	mov.b64 	{%temp, %r657}, %fd985;
	}
	and.b32  	%r658, %r657, 2146435072;
	setp.ne.s32 	%p535, %r658, 2146435072;
	@%p535 bra 	$L__BB5_85;
	setp.nan.f64 	%p536, %fd89, %fd89;
	@%p536 bra 	$L__BB5_84;
	setp.neu.f64 	%p537, %fd90, 0d7FF0000000000000;
	@%p537 bra 	$L__BB5_85;
	selp.b32 	%r659, %r7, %r6, %p1;
	selp.b32 	%r660, %r659, %r6, %p533;
	mov.b32 	%r661, 0;
	mov.b64 	%fd1111, {%r661, %r660};
	bra.uni 	$L__BB5_85;
$L__BB5_84:
	mov.f64 	%fd986, 0d4000000000000000;
	add.rn.f64 	%fd1111, %fd89, %fd986;
$L__BB5_85:
	setp.eq.f64 	%p539, %fd89, 0d3FF0000000000000;
	selp.f64 	%fd987, 0d3FF0000000000000, %fd1111, %p539;
	add.f64 	%fd1114, %fd1114, %fd987;
	setp.eq.s32 	%p540, %r32, 1;
	@%p540 bra 	$L__BB5_98;
	setp.lt.s32 	%p541, %r4, 0;
	setp.eq.s32 	%p542, %r5, 1062207488;
	ld.global.f64 	%fd988, [%rd14+8];
	ld.global.f64 	%fd989, [%rd15+8];
	sub.f64 	%fd96, %fd988, %fd989;
	{
	.reg .b32 %temp; 
	mov.b64 	{%temp, %r42}, %fd96;
	}
	abs.f64 	%fd97, %fd96;
	{ // callseq 47, 0
	.param .b64 param0;
	st.param.f64 	[param0], %fd97;
	.param .b64 retval0;
	call.uni (retval0), 
	__internal_accurate_pow, 
	(
	param0
	);
	ld.param.f64 	%fd990, [retval0];
	} // callseq 47
	setp.lt.s32 	%p544, %r42, 0;
	neg.f64 	%fd992, %fd990;
	selp.f64 	%fd993, %fd992, %fd990, %p542;
	selp.f64 	%fd994, %fd993, %fd990, %p544;
	setp.eq.f64 	%p545, %fd96, 0d0000000000000000;
	selp.b32 	%r662, %r42, 0, %p542;
	or.b32  	%r663, %r662, 2146435072;
	selp.b32 	%r664, %r663, %r662, %p541;
	mov.b32 	%r665, 0;
	mov.b64 	%fd995, {%r665, %r664};
	selp.f64 	%fd1112, %fd995, %fd994, %p545;
	add.f64 	%fd996, %fd96, 0d4000000000000000;
	{
	.reg .b32 %temp; 
	mov.b64 	{%temp, %r666}, %fd996;
	}
	and.b32  	%r667, %r666, 2146435072;
	setp.ne.s32 	%p546, %r667, 2146435072;
	@%p546 bra 	$L__BB5_91;
	setp.nan.f64 	%p547, %fd96, %fd96;
	@%p547 bra 	$L__BB5_90;
	setp.neu.f64 	%p548, %fd97, 0d7FF0000000000000;
	@%p548 bra 	$L__BB5_91;
	selp.b32 	%r668, %r7, %r6, %p1;
	selp.b32 	%r669, %r668, %r6, %p544;
	mov.b32 	%r670, 0;
	mov.b64 	%fd1112, {%r670, %r669};
	bra.uni 	$L__BB5_91;
$L__BB5_90:
	mov.f64 	%fd997, 0d4000000000000000;
	add.rn.f64 	%fd1112, %fd96, %fd997;
$L__BB5_91:
	setp.eq.f64 	%p550, %fd96, 0d3FF0000000000000;
	selp.f64 	%fd998, 0d3FF0000000000000, %fd1112, %p550;
	add.f64 	%fd1114, %fd1114, %fd998;
	setp.eq.s32 	%p551, %r32, 2;
	@%p551 bra 	$L__BB5_98;
	setp.lt.s32 	%p552, %r4, 0;
	setp.eq.s32 	%p553, %r5, 1062207488;
	ld.global.f64 	%fd999, [%rd14+16];
	ld.global.f64 	%fd1000, [%rd15+16];
	sub.f64 	%fd103, %fd999, %fd1000;
	{
	.reg .b32 %temp; 
	mov.b64 	{%temp, %r43}, %fd103;
	}
	abs.f64 	%fd104, %fd103;
	{ // callseq 48, 0
	.param .b64 param0;
	st.param.f64 	[param0], %fd104;
	.param .b64 retval0;
	call.uni (retval0), 
	__internal_accurate_pow, 
	(
	param0
	);
	ld.param.f64 	%fd1001, [retval0];
	} // callseq 48
	setp.lt.s32 	%p555, %r43, 0;
	neg.f64 	%fd1003, %fd1001;
	selp.f64 	%fd1004, %fd1003, %fd1001, %p553;
	selp.f64 	%fd1005, %fd1004, %fd1001, %p555;
	setp.eq.f64 	%p556, %fd103, 0d0000000000000000;
	selp.b32 	%r671, %r43, 0, %p553;
	or.b32  	%r672, %r671, 2146435072;
	selp.b32 	%r673, %r672, %r671, %p552;
	mov.b32 	%r674, 0;
	mov.b64 	%fd1006, {%r674, %r673};
	selp.f64 	%fd1113, %fd1006, %fd1005, %p556;
	add.f64 	%fd1007, %fd103, 0d4000000000000000;
	{
	.reg .b32 %temp; 
	mov.b64 	{%temp, %r675}, %fd1007;
	}
	and.b32  	%r676, %r675, 2146435072;
	setp.ne.s32 	%p557, %r676, 2146435072;
	@%p557 bra 	$L__BB5_97;
	setp.nan.f64 	%p558, %fd103, %fd103;
	@%p558 bra 	$L__BB5_96;
	setp.neu.f64 	%p559, %fd104, 0d7FF0000000000000;
	@%p559 bra 	$L__BB5_97;
	setp.lt.s32 	%p560, %r43, 0;
	selp.b32 	%r677, %r7, %r6, %p1;
	selp.b32 	%r678, %r677, %r6, %p560;
	mov.b32 	%r679, 0;
	mov.b64 	%fd1113, {%r679, %r678};
	bra.uni 	$L__BB5_97;
$L__BB5_96:
	mov.f64 	%fd1008, 0d4000000000000000;
	add.rn.f64 	%fd1113, %fd103, %fd1008;
$L__BB5_97:
	setp.eq.f64 	%p561, %fd103, 0d3FF0000000000000;
	selp.f64 	%fd1009, 0d3FF0000000000000, %fd1113, %p561;
	add.f64 	%fd1114, %fd1114, %fd1009;
$L__BB5_98:
	setp.lt.s32 	%p562, %r162, 1;
	sqrt.rn.f64 	%fd1116, %fd1114;
	@%p562 bra 	$L__BB5_106;
	and.b32  	%r44, %r162, 3;
	mov.b32 	%r773, 1;
	mov.b32 	%r777, 0;
$L__BB5_100:
	setp.lt.u32 	%p568, %r162, 4;
	mul.lo.s32 	%r57, %r773, %r162;
	mov.f64 	%fd1128, 0d0000000000000000;
	mov.b32 	%r776, 0;
	@%p568 bra 	$L__BB5_127;
	mul.lo.s32 	%r774, %r78, %r162;
	and.b32  	%r692, %r162, 2147483644;
	neg.s32 	%r775, %r692;
	mul.wide.u32 	%rd153, %r57, 8;
	add.s64 	%rd154, %rd5, %rd153;
	add.s64 	%rd167, %rd154, 16;
	mov.f64 	%fd1128, 0d0000000000000000;
$L__BB5_102:
	setp.lt.s32 	%p569, %r4, 0;
	setp.eq.s32 	%p570, %r5, 1062207488;
	mul.wide.s32 	%rd155, %r774, 8;
	add.s64 	%rd156, %rd4, %rd155;
	add.s64 	%rd18, %rd156, 16;
	ld.global.f64 	%fd1013, [%rd156];
	ld.global.f64 	%fd1014, [%rd167+-16];
	sub.f64 	%fd117, %fd1013, %fd1014;
	{
	.reg .b32 %temp; 
	mov.b64 	{%temp, %r62}, %fd117;
	}
	abs.f64 	%fd118, %fd117;
	{ // callseq 49, 0
	.param .b64 param0;
	st.param.f64 	[param0], %fd118;
	.param .b64 retval0;
	call.uni (retval0), 
	__internal_accurate_pow, 
	(
	param0
	);
	ld.param.f64 	%fd1015, [retval0];
	} // callseq 49
	setp.lt.s32 	%p572, %r62, 0;
	neg.f64 	%fd1017, %fd1015;
	selp.f64 	%fd1018, %fd1017, %fd1015, %p570;
	selp.f64 	%fd1019, %fd1018, %fd1015, %p572;
	setp.eq.f64 	%p573, %fd117, 0d0000000000000000;
	selp.b32 	%r693, %r62, 0, %p570;
	or.b32  	%r694, %r693, 2146435072;
	selp.b32 	%r695, %r694, %r693, %p569;
	mov.b32 	%r696, 0;
	mov.b64 	%fd1020, {%r696, %r695};
	selp.f64 	%fd1119, %fd1020, %fd1019, %p573;
	add.f64 	%fd1021, %fd117, 0d4000000000000000;
	{
	.reg .b32 %temp; 
	mov.b64 	{%temp, %r697}, %fd1021;
	}
	and.b32  	%r698, %r697, 2146435072;
	setp.ne.s32 	%p574, %r698, 2146435072;
	@%p574 bra 	$L__BB5_111;
	setp.nan.f64 	%p575, %fd117, %fd117;
	@%p575 bra 	$L__BB5_110;
	setp.neu.f64 	%p576, %fd118, 0d7FF0000000000000;
	@%p576 bra 	$L__BB5_111;
	selp.b32 	%r699, %r7, %r6, %p1;
	selp.b32 	%r700, %r699, %r6, %p572;
	mov.b32 	%r701, 0;
	mov.b64 	%fd1119, {%r701, %r700};
	bra.uni 	$L__BB5_111;
$L__BB5_106:
	add.s32 	%r45, %r163, -1;
	add.s32 	%r683, %r163, -2;
	setp.lt.u32 	%p563, %r683, 3;
	mov.b32 	%r771, 1;
	mov.b32 	%r769, 0;
	@%p563 bra 	$L__BB5_109;
	and.b32  	%r46, %r45, -4;
	mov.b32 	%r768, 1;
	mov.b32 	%r769, 0;
$L__BB5_108:
	setp.gt.f64 	%p564, %fd1116, 0d0000000000000000;
	selp.f64 	%fd1116, 0d0000000000000000, %fd1116, %p564;
	selp.b32 	%r769, %r768, %r769, %p564;
	add.s32 	%r771, %r768, 4;
	add.s32 	%r686, %r768, 3;
	setp.ne.s32 	%p565, %r686, %r46;
	mov.u32 	%r768, %r771;
	@%p565 bra 	$L__BB5_108;
$L__BB5_109:
	and.b32  	%r687, %r45, 3;
	setp.eq.s32 	%p566, %r687, 0;
	setp.gt.f64 	%p567, %fd1116, 0d0000000000000000;
	selp.b32 	%r688, %r771, %r769, %p567;
	selp.b32 	%r777, %r769, %r688, %p566;
	bra.uni 	$L__BB5_147;
$L__BB5_110:
	mov.f64 	%fd1022, 0d4000000000000000;
	add.rn.f64 	%fd1119, %fd117, %fd1022;
$L__BB5_111:
	setp.eq.f64 	%p581, %fd117, 0d3FF0000000000000;
	selp.f64 	%fd1023, 0d3FF0000000000000, %fd1119, %p581;
	add.f64 	%fd123, %fd1128, %fd1023;
	ld.global.f64 	%fd1024, [%rd18+-8];
	ld.global.f64 	%fd1025, [%rd167+-8];
	sub.f64 	%fd124, %fd1024, %fd1025;
	{
	.reg .b32 %temp; 
	mov.b64 	{%temp, %r63}, %fd124;
	}
	abs.f64 	%fd125, %fd124;
	{ // callseq 50, 0
	.param .b64 param0;
	st.param.f64 	[param0], %fd125;
	.param .b64 retval0;
	call.uni (retval0), 
	__internal_accurate_pow, 
	(
	param0
	);
	ld.param.f64 	%fd1026, [retval0];
	} // callseq 50
	setp.lt.s32 	%p582, %r63, 0;
	neg.f64 	%fd1028, %fd1026;
	selp.f64 	%fd1029, %fd1028, %fd1026, %p570;
	selp.f64 	%fd1030, %fd1029, %fd1026, %p582;
	setp.eq.f64 	%p583, %fd124, 0d0000000000000000;
	selp.b32 	%r702, %r63, 0, %p570;
	or.b32  	%r703, %r702, 2146435072;
	selp.b32 	%r704, %r703, %r702, %p569;
	mov.b32 	%r705, 0;
	mov.b64 	%fd1031, {%r705, %r704};
	selp.f64 	%fd1120, %fd1031, %fd1030, %p583;
	add.f64 	%fd1032, %fd124, 0d4000000000000000;
	{
	.reg .b32 %temp; 
	mov.b64 	{%temp, %r706}, %fd1032;
	}
	and.b32  	%r707, %r706, 2146435072;
	setp.ne.s32 	%p584, %r707, 2146435072;
	@%p584 bra 	$L__BB5_116;
	setp.nan.f64 	%p585, %fd124, %fd124;
	@%p585 bra 	$L__BB5_115;
	setp.neu.f64 	%p586, %fd125, 0d7FF0000000000000;
	@%p586 bra 	$L__BB5_116;
	selp.b32 	%r708, %r7, %r6, %p1;
	selp.b32 	%r709, %r708, %r6, %p582;
	mov.b32 	%r710, 0;
	mov.b64 	%fd1120, {%r710, %r709};
	bra.uni 	$L__BB5_116;
$L__BB5_115:
	mov.f64 	%fd1033, 0d4000000000000000;
	add.rn.f64 	%fd1120, %fd124, %fd1033;
$L__BB5_116:
	setp.eq.f64 	%p591, %fd124, 0d3FF0000000000000;
	selp.f64 	%fd1034, 0d3FF0000000000000, %fd1120, %p591;
	add.f64 	%fd130, %fd123, %fd1034;
	ld.global.f64 	%fd1035, [%rd18];
	ld.global.f64 	%fd1036, [%rd167];
	sub.f64 	%fd131, %fd1035, %fd1036;
	{
	.reg .b32 %temp; 
	mov.b64 	{%temp, %r64}, %fd131;
	}
	abs.f64 	%fd132, %fd131;
	{ // callseq 51, 0
	.param .b64 param0;
	st.param.f64 	[param0], %fd132;
	.param .b64 retval0;
	call.uni (retval0), 
	__internal_accurate_pow, 
	(
	param0
	);
	ld.param.f64 	%fd1037, [retval0];
	} // callseq 51
	setp.lt.s32 	%p592, %r64, 0;
	neg.f64 	%fd1039, %fd1037;
	selp.f64 	%fd1040, %fd1039, %fd1037, %p570;
	selp.f64 	%fd1041, %fd1040, %fd1037, %p592;
	setp.eq.f64 	%p593, %fd131, 0d0000000000000000;
	selp.b32 	%r711, %r64, 0, %p570;
	or.b32  	%r712, %r711, 2146435072;
	selp.b32 	%r713, %r712, %r711, %p569;
	mov.b32 	%r714, 0;
	mov.b64 	%fd1042, {%r714, %r713};
	selp.f64 	%fd1121, %fd1042, %fd1041, %p593;
	add.f64 	%fd1043, %fd131, 0d4000000000000000;
	{
	.reg .b32 %temp; 
	mov.b64 	{%temp, %r715}, %fd1043;
	}
	and.b32  	%r716, %r715, 2146435072;
	setp.ne.s32 	%p594, %r716, 2146435072;
	@%p594 bra 	$L__BB5_121;
	setp.nan.f64 	%p595, %fd131, %fd131;
	@%p595 bra 	$L__BB5_120;
	setp.neu.f64 	%p596, %fd132, 0d7FF0000000000000;
	@%p596 bra 	$L__BB5_121;
	selp.b32 	%r717, %r7, %r6, %p1;
	selp.b32 	%r718, %r717, %r6, %p592;
	mov.b32 	%r719, 0;
	mov.b64 	%fd1121, {%r719, %r718};
	bra.uni 	$L__BB5_121;
$L__BB5_120:
	mov.f64 	%fd1044, 0d4000000000000000;
	add.rn.f64 	%fd1121, %fd131, %fd1044;
$L__BB5_121:
	setp.eq.f64 	%p601, %fd131, 0d3FF0000000000000;
	selp.f64 	%fd1045, 0d3FF0000000000000, %fd1121, %p601;
	add.f64 	%fd137, %fd130, %fd1045;
	ld.global.f64 	%fd1046, [%rd18+8];
	ld.global.f64 	%fd1047, [%rd167+8];
	sub.f64 	%fd138, %fd1046, %fd1047;
	{
	.reg .b32 %temp; 
	mov.b64 	{%temp, %r65}, %fd138;
	}
	abs.f64 	%fd139, %fd138;
	{ // callseq 52, 0
	.param .b64 param0;
	st.param.f64 	[param0], %fd139;
	.param .b64 retval0;
	call.uni (retval0), 
	__internal_accurate_pow, 
	(
	param0
	);
	ld.param.f64 	%fd1048, [retval0];
	} // callseq 52
	setp.lt.s32 	%p602, %r65, 0;
	neg.f64 	%fd1050, %fd1048;
	selp.f64 	%fd1051, %fd1050, %fd1048, %p570;
	selp.f64 	%fd1052, %fd1051, %fd1048, %p602;
	setp.eq.f64 	%p603, %fd138, 0d0000000000000000;
	selp.b32 	%r720, %r65, 0, %p570;
	or.b32  	%r721, %r720, 2146435072;
	selp.b32 	%r722, %r721, %r720, %p569;
	mov.b32 	%r723, 0;
	mov.b64 	%fd1053, {%r723, %r722};
	selp.f64 	%fd1122, %fd1053, %fd1052, %p603;
	add.f64 	%fd1054, %fd138, 0d4000000000000000;
	{
	.reg .b32 %temp; 
	mov.b64 	{%temp, %r724}, %fd1054;
	}
	and.b32  	%r725, %r724, 2146435072;
	setp.ne.s32 	%p604, %r725, 2146435072;
	@%p604 bra 	$L__BB5_126;
	setp.nan.f64 	%p605, %fd138, %fd138;
	@%p605 bra 	$L__BB5_125;
	setp.neu.f64 	%p606, %fd139, 0d7FF0000000000000;
	@%p606 bra 	$L__BB5_126;
	selp.b32 	%r726, %r7, %r6, %p1;
	selp.b32 	%r727, %r726, %r6, %p602;
	mov.b32 	%r728, 0;
	mov.b64 	%fd1122, {%r728, %r727};
	bra.uni 	$L__BB5_126;
$L__BB5_125:
	mov.f64 	%fd1055, 0d4000000000000000;
	add.rn.f64 	%fd1122, %fd138, %fd1055;
$L__BB5_126:
	and.b32  	%r776, %r162, 2147483644;
	setp.eq.f64 	%p608, %fd138, 0d3FF0000000000000;
	selp.f64 	%fd1056, 0d3FF0000000000000, %fd1122, %p608;
	add.f64 	%fd1128, %fd137, %fd1056;
	add.s32 	%r775, %r775, 4;
	add.s32 	%r774, %r774, 4;
	add.s64 	%rd167, %rd167, 32;
	setp.ne.s32 	%p609, %r775, 0;
	@%p609 bra 	$L__BB5_102;
$L__BB5_127:
	setp.eq.s32 	%p610, %r44, 0;
	@%p610 bra 	$L__BB5_146;
	setp.lt.s32 	%p611, %r4, 0;
	setp.eq.s32 	%p612, %r5, 1062207488;
	mad.lo.s32 	%r729, %r78, %r162, %r776;
	mul.wide.s32 	%rd157, %r729, 8;
	add.s64 	%rd20, %rd4, %rd157;
	ld.global.f64 	%fd1057, [%rd20];
	add.s32 	%r730, %r776, %r57;
	mul.wide.u32 	%rd158, %r730, 8;
	add.s64 	%rd159, %rd5, %rd158;
	ld.global.f64 	%fd1058, [%rd159];
	sub.f64 	%fd147, %fd1057, %fd1058;
	{
	.reg .b32 %temp; 
	mov.b64 	{%temp, %r70}, %fd147;
	}
	abs.f64 	%fd148, %fd147;
	{ // callseq 53, 0
	.param .b64 param0;
	st.param.f64 	[param0], %fd148;
	.param .b64 retval0;
	call.uni (retval0), 
	__internal_accurate_pow, 
	(
	param0
	);
	ld.param.f64 	%fd1059, [retval0];
	} // callseq 53
	setp.lt.s32 	%p614, %r70, 0;
	neg.f64 	%fd1061, %fd1059;
	selp.f64 	%fd1062, %fd1061, %fd1059, %p612;
	selp.f64 	%fd1063, %fd1062, %fd1059, %p614;
	setp.eq.f64 	%p615, %fd147, 0d0000000000000000;
	selp.b32 	%r731, %r70, 0, %p612;
	or.b32  	%r732, %r731, 2146435072;
	selp.b32 	%r733, %r732, %r731, %p611;
	mov.b32 	%r734, 0;
	mov.b64 	%fd1064, {%r734, %r733};
	selp.f64 	%fd1125, %fd1064, %fd1063, %p615;
	add.f64 	%fd1065, %fd147, 0d4000000000000000;
	{
	.reg .b32 %temp; 
	mov.b64 	{%temp, %r735}, %fd1065;
	}
	and.b32  	%r736, %r735, 2146435072;
	setp.ne.s32 	%p616, %r736, 2146435072;
	@%p616 bra 	$L__BB5_133;
	setp.nan.f64 	%p617, %fd147, %fd147;
	@%p617 bra 	$L__BB5_132;
	setp.neu.f64 	%p618, %fd148, 0d7FF0000000000000;
	@%p618 bra 	$L__BB5_133;
	selp.b32 	%r737, %r7, %r6, %p1;
	selp.b32 	%r738, %r737, %r6, %p614;
	mov.b32 	%r739, 0;
	mov.b64 	%fd1125, {%r739, %r738};
	bra.uni 	$L__BB5_133;
$L__BB5_132:
	mov.f64 	%fd1066, 0d4000000000000000;
	add.rn.f64 	%fd1125, %fd147, %fd1066;
$L__BB5_133:
	setp.eq.s32 	%p620, %r44, 1;
	setp.eq.f64 	%p621, %fd147, 0d3FF0000000000000;
	selp.f64 	%fd1067, 0d3FF0000000000000, %fd1125, %p621;
	add.f64 	%fd1128, %fd1128, %fd1067;
	@%p620 bra 	$L__BB5_146;
	ld.global.f64 	%fd1068, [%rd20+8];
	cvt.u64.u32 	%rd160, %r57;
	cvt.u64.u32 	%rd161, %r776;
	add.s64 	%rd162, %rd161, %rd160;
	shl.b64 	%rd163, %rd162, 3;
	add.s64 	%rd21, %rd5, %rd163;
	ld.global.f64 	%fd1069, [%rd21+8];
	sub.f64 	%fd154, %fd1068, %fd1069;
	{
	.reg .b32 %temp; 
	mov.b64 	{%temp, %r71}, %fd154;
	}
	abs.f64 	%fd155, %fd154;
	{ // callseq 54, 0
	.param .b64 param0;
	st.param.f64 	[param0], %fd155;
	.param .b64 retval0;
	call.uni (retval0), 
	__internal_accurate_pow, 
	(
	param0
	);
	ld.param.f64 	%fd1070, [retval0];
	} // callseq 54
	setp.lt.s32 	%p625, %r71, 0;
	neg.f64 	%fd1072, %fd1070;
	selp.f64 	%fd1073, %fd1072, %fd1070, %p612;
	selp.f64 	%fd1074, %fd1073, %fd1070, %p625;
	setp.eq.f64 	%p626, %fd154, 0d0000000000000000;
	selp.b32 	%r740, %r71, 0, %p612;
	or.b32  	%r741, %r740, 2146435072;
	selp.b32 	%r742, %r741, %r740, %p611;
	mov.b32 	%r743, 0;
	mov.b64 	%fd1075, {%r743, %r742};
	selp.f64 	%fd1126, %fd1075, %fd1074, %p626;
	add.f64 	%fd1076, %fd154, 0d4000000000000000;
	{
	.reg .b32 %temp; 
	mov.b64 	{%temp, %r744}, %fd1076;
	}
	and.b32  	%r745, %r744, 2146435072;
	setp.ne.s32 	%p627, %r745, 2146435072;
	@%p627 bra 	$L__BB5_139;
	setp.nan.f64 	%p628, %fd154, %fd154;
	@%p628 bra 	$L__BB5_138;
	setp.neu.f64 	%p629, %fd155, 0d7FF0000000000000;
	@%p629 bra 	$L__BB5_139;
	selp.b32 	%r746, %r7, %r6, %p1;
	selp.b32 	%r747, %r746, %r6, %p625;
	mov.b32 	%r748, 0;
	mov.b64 	%fd1126, {%r748, %r747};
	bra.uni 	$L__BB5_139;
$L__BB5_138:
	mov.f64 	%fd1077, 0d4000000000000000;
	add.rn.f64 	%fd1126, %fd154, %fd1077;
$L__BB5_139:
	setp.eq.s32 	%p631, %r44, 2;
	setp.eq.f64 	%p632, %fd154, 0d3FF0000000000000;
	selp.f64 	%fd1078, 0d3FF0000000000000, %fd1126, %p632;
	add.f64 	%fd1128, %fd1128, %fd1078;
	@%p631 bra 	$L__BB5_146;
	ld.global.f64 	%fd1079, [%rd20+16];
	ld.global.f64 	%fd1080, [%rd21+16];
	sub.f64 	%fd161, %fd1079, %fd1080;
	{
	.reg .b32 %temp; 
	mov.b64 	{%temp, %r72}, %fd161;
	}
	abs.f64 	%fd162, %fd161;
	{ // callseq 55, 0
	.param .b64 param0;
	st.param.f64 	[param0], %fd162;
	.param .b64 retval0;
	call.uni (retval0), 
	__internal_accurate_pow, 
	(
	param0
	);
	ld.param.f64 	%fd1081, [retval0];
	} // callseq 55
	setp.lt.s32 	%p636, %r72, 0;
	neg.f64 	%fd1083, %fd1081;
	selp.f64 	%fd1084, %fd1083, %fd1081, %p612;
	selp.f64 	%fd1085, %fd1084, %fd1081, %p636;
	setp.eq.f64 	%p637, %fd161, 0d0000000000000000;
	selp.b32 	%r749, %r72, 0, %p612;
	or.b32  	%r750, %r749, 2146435072;
	selp.b32 	%r751, %r750, %r749, %p611;
	mov.b32 	%r752, 0;
	mov.b64 	%fd1086, {%r752, %r751};
	selp.f64 	%fd1127, %fd1086, %fd1085, %p637;
	add.f64 	%fd1087, %fd161, 0d4000000000000000;
	{
	.reg .b32 %temp; 
	mov.b64 	{%temp, %r753}, %fd1087;
	}
	and.b32  	%r754, %r753, 2146435072;
	setp.ne.s32 	%p638, %r754, 2146435072;
	@%p638 bra 	$L__BB5_145;
	setp.nan.f64 	%p639, %fd161, %fd161;
	@%p639 bra 	$L__BB5_144;
	setp.neu.f64 	%p640, %fd162, 0d7FF0000000000000;
	@%p640 bra 	$L__BB5_145;
	selp.b32 	%r755, %r7, %r6, %p1;
	selp.b32 	%r756, %r755, %r6, %p636;
	mov.b32 	%r757, 0;
	mov.b64 	%fd1127, {%r757, %r756};
	bra.uni 	$L__BB5_145;
$L__BB5_144:
	mov.f64 	%fd1088, 0d4000000000000000;
	add.rn.f64 	%fd1127, %fd161, %fd1088;
$L__BB5_145:
	setp.eq.f64 	%p642, %fd161, 0d3FF0000000000000;
	selp.f64 	%fd1089, 0d3FF0000000000000, %fd1127, %p642;
	add.f64 	%fd1128, %fd1128, %fd1089;
$L__BB5_146:
	sqrt.rn.f64 	%fd1090, %fd1128;
	setp.lt.f64 	%p643, %fd1090, %fd1116;
	selp.f64 	%fd1116, %fd1090, %fd1116, %p643;
	selp.b32 	%r777, %r773, %r777, %p643;
	add.s32 	%r773, %r773, 1;
	setp.ne.s32 	%p644, %r773, %r163;
	@%p644 bra 	$L__BB5_100;
$L__BB5_147:
	cvta.to.global.u64 	%rd164, %rd54;
	mul.wide.s32 	%rd165, %r78, 4;
	add.s64 	%rd166, %rd164, %rd165;
	st.global.u32 	[%rd166], %r777;
	bra.uni 	$L__BB5_381;
$L__BB5_148:
	add.s32 	%r536, %r163, -2;
	setp.lt.u32 	%p404, %r536, 3;
	mov.b32 	%r764, 1;
	mov.b32 	%r762, 0;
	@%p404 bra 	$L__BB5_54;
	and.b32  	%r76, %r8, -4;
	mov.b32 	%r761, 1;
	mov.b32 	%r762, 0;
	bra.uni 	$L__BB5_53;
$L__BB5_150:
	mov.f64 	%fd860, 0d4000000000000000;
	add.rn.f64 	%fd1131, %fd172, %fd860;
$L__BB5_151:
	setp.eq.f64 	%p422, %fd172, 0d3FF0000000000000;
	selp.f64 	%fd861, 0d3FF0000000000000, %fd1131, %p422;
	add.f64 	%fd178, %fd1140, %fd861;
	ld.global.f64 	%fd862, [%rd22+8];
	ld.global.f64 	%fd863, [%rd23+8];
	sub.f64 	%fd179, %fd862, %fd863;
	{
	.reg .b32 %temp; 
	mov.b64 	{%temp, %r84}, %fd179;
	}
	abs.f64 	%fd180, %fd179;
	{ // callseq 36, 0
	.param .b64 param0;
	st.param.f64 	[param0], %fd180;
	.param .b64 retval0;
	call.uni (retval0), 
	__internal_accurate_pow, 
	(
	param0
	);
	ld.param.f64 	%fd864, [retval0];
	} // callseq 36
	setp.lt.s32 	%p423, %r84, 0;
	neg.f64 	%fd866, %fd864;
	selp.f64 	%fd867, %fd866, %fd864, %p411;
	selp.f64 	%fd868, %fd867, %fd864, %p423;
	setp.eq.f64 	%p424, %fd179, 0d0000000000000000;
	selp.b32 	%r557, %r84, 0, %p411;
	or.b32  	%r558, %r557, 2146435072;
	selp.b32 	%r559, %r558, %r557, %p410;
	mov.b32 	%r560, 0;
	mov.b64 	%fd869, {%r560, %r559};
	selp.f64 	%fd1132, %fd869, %fd868, %p424;
	add.f64 	%fd870, %fd179, 0d4000000000000000;
	{
	.reg .b32 %temp; 
	mov.b64 	{%temp, %r561}, %fd870;
	}
	and.b32  	%r562, %r561, 2146435072;
	setp.ne.s32 	%p425, %r562, 2146435072;
	@%p425 bra 	$L__BB5_156;
	setp.nan.f64 	%p426, %fd179, %fd179;
	@%p426 bra 	$L__BB5_155;
	setp.neu.f64 	%p427, %fd180, 0d7FF0000000000000;
	@%p427 bra 	$L__BB5_156;
	selp.b32 	%r563, %r7, %r6, %p1;
	selp.b32 	%r564, %r563, %r6, %p423;
	mov.b32 	%r565, 0;
	mov.b64 	%fd1132, {%r565, %r564};
	bra.uni 	$L__BB5_156;
$L__BB5_155:
	mov.f64 	%fd871, 0d4000000000000000;
	add.rn.f64 	%fd1132, %fd179, %fd871;
$L__BB5_156:
	setp.eq.f64 	%p432, %fd179, 0d3FF0000000000000;
	selp.f64 	%fd872, 0d3FF0000000000000, %fd1132, %p432;
	add.f64 	%fd185, %fd178, %fd872;
	ld.global.f64 	%fd873, [%rd22+16];
	ld.global.f64 	%fd874, [%rd23+16];
	sub.f64 	%fd186, %fd873, %fd874;
	{
	.reg .b32 %temp; 
	mov.b64 	{%temp, %r85}, %fd186;
	}
	abs.f64 	%fd187, %fd186;
	{ // callseq 37, 0
	.param .b64 param0;
	st.param.f64 	[param0], %fd187;
	.param .b64 retval0;
	call.uni (retval0), 
	__internal_accurate_pow, 
	(
	param0
	);
	ld.param.f64 	%fd875, [retval0];
	} // callseq 37
	setp.lt.s32 	%p433, %r85, 0;
	neg.f64 	%fd877, %fd875;
	selp.f64 	%fd878, %fd877, %fd875, %p411;
	selp.f64 	%fd879, %fd878, %fd875, %p433;
	setp.eq.f64 	%p434, %fd186, 0d0000000000000000;
	selp.b32 	%r566, %r85, 0, %p411;
	or.b32  	%r567, %r566, 2146435072;
	selp.b32 	%r568, %r567, %r566, %p410;
	mov.b32 	%r569, 0;
	mov.b64 	%fd880, {%r569, %r568};
	selp.f64 	%fd1133, %fd880, %fd879, %p434;
	add.f64 	%fd881, %fd186, 0d4000000000000000;
	{
	.reg .b32 %temp; 
	mov.b64 	{%temp, %r570}, %fd881;
	}
	and.b32  	%r571, %r570, 2146435072;
	setp.ne.s32 	%p435, %r571, 2146435072;
	@%p435 bra 	$L__BB5_161;
	setp.nan.f64 	%p436, %fd186, %fd186;
	@%p436 bra 	$L__BB5_160;
	setp.neu.f64 	%p437, %fd187, 0d7FF0000000000000;
	@%p437 bra 	$L__BB5_161;
	selp.b32 	%r572, %r7, %r6, %p1;
	selp.b32 	%r573, %r572, %r6, %p433;
	mov.b32 	%r574, 0;
	mov.b64 	%fd1133, {%r574, %r573};
	bra.uni 	$L__BB5_161;
$L__BB5_160:
	mov.f64 	%fd882, 0d4000000000000000;
	add.rn.f64 	%fd1133, %fd186, %fd882;
$L__BB5_161:
	setp.eq.f64 	%p442, %fd186, 0d3FF0000000000000;
	selp.f64 	%fd883, 0d3FF0000000000000, %fd1133, %p442;
	add.f64 	%fd192, %fd185, %fd883;
	ld.global.f64 	%fd884, [%rd22+24];
	ld.global.f64 	%fd885, [%rd23+24];
	sub.f64 	%fd193, %fd884, %fd885;
	{
	.reg .b32 %temp; 
	mov.b64 	{%temp, %r86}, %fd193;
	}
	abs.f64 	%fd194, %fd193;
	{ // callseq 38, 0
	.param .b64 param0;
	st.param.f64 	[param0], %fd194;
	.param .b64 retval0;
	call.uni (retval0), 
	__internal_accurate_pow, 
	(
	param0
	);
	ld.param.f64 	%fd886, [retval0];
	} // callseq 38
	setp.lt.s32 	%p443, %r86, 0;
	neg.f64 	%fd888, %fd886;
	selp.f64 	%fd889, %fd888, %fd886, %p411;
	selp.f64 	%fd890, %fd889, %fd886, %p443;
	setp.eq.f64 	%p444, %fd193, 0d0000000000000000;
	selp.b32 	%r575, %r86, 0, %p411;
	or.b32  	%r576, %r575, 2146435072;
	selp.b32 	%r577, %r576, %r575, %p410;
	mov.b32 	%r578, 0;
	mov.b64 	%fd891, {%r578, %r577};
	selp.f64 	%fd1134, %fd891, %fd890, %p444;
	add.f64 	%fd892, %fd193, 0d4000000000000000;
	{
	.reg .b32 %temp; 
	mov.b64 	{%temp, %r579}, %fd892;
	}
	and.b32  	%r580, %r579, 2146435072;
	setp.ne.s32 	%p445, %r580, 2146435072;
	@%p445 bra 	$L__BB5_166;
	setp.nan.f64 	%p446, %fd193, %fd193;
	@%p446 bra 	$L__BB5_165;
	setp.neu.f64 	%p447, %fd194, 0d7FF0000000000000;
	@%p447 bra 	$L__BB5_166;
	selp.b32 	%r581, %r7, %r6, %p1;
	selp.b32 	%r582, %r581, %r6, %p443;
	mov.b32 	%r583, 0;
	mov.b64 	%fd1134, {%r583, %r582};
	bra.uni 	$L__BB5_166;
$L__BB5_165:
	mov.f64 	%fd893, 0d4000000000000000;
	add.rn.f64 	%fd1134, %fd193, %fd893;
$L__BB5_166:
	setp.eq.f64 	%p449, %fd193, 0d3FF0000000000000;
	selp.f64 	%fd894, 0d3FF0000000000000, %fd1134, %p449;
	add.f64 	%fd1140, %fd192, %fd894;
	add.s32 	%r781, %r781, 4;
	and.b32  	%r782, %r162, 2147483644;
	setp.ne.s32 	%p450, %r781, %r782;
	@%p450 bra 	$L__BB5_49;
$L__BB5_167:
	and.b32  	%r90, %r162, 3;
	setp.eq.s32 	%p451, %r90, 0;
	@%p451 bra 	$L__BB5_186;
	setp.lt.s32 	%p452, %r4, 0;
	setp.eq.s32 	%p453, %r5, 1062207488;
	mad.lo.s32 	%r584, %r9, %r162, %r782;
	mul.wide.s32 	%rd139, %r584, 8;
	add.s64 	%rd24, %rd4, %rd139;
	ld.global.f64 	%fd895, [%rd24];
	add.s32 	%r585, %r782, %r81;
	mul.wide.u32 	%rd140, %r585, 8;
	add.s64 	%rd141, %rd5, %rd140;
	ld.global.f64 	%fd896, [%rd141];
	sub.f64 	%fd202, %fd895, %fd896;
	{
	.reg .b32 %temp; 
	mov.b64 	{%temp, %r91}, %fd202;
	}
	abs.f64 	%fd203, %fd202;
	{ // callseq 39, 0
	.param .b64 param0;
	st.param.f64 	[param0], %fd203;
	.param .b64 retval0;
	call.uni (retval0), 
	__internal_accurate_pow, 
	(
	param0
	);
	ld.param.f64 	%fd897, [retval0];
	} // callseq 39
	setp.lt.s32 	%p455, %r91, 0;
	neg.f64 	%fd899, %fd897;
	selp.f64 	%fd900, %fd899, %fd897, %p453;
	selp.f64 	%fd901, %fd900, %fd897, %p455;
	setp.eq.f64 	%p456, %fd202, 0d0000000000000000;
	selp.b32 	%r586, %r91, 0, %p453;
	or.b32  	%r587, %r586, 2146435072;
	selp.b32 	%r588, %r587, %r586, %p452;
	mov.b32 	%r589, 0;
	mov.b64 	%fd902, {%r589, %r588};
	selp.f64 	%fd1137, %fd902, %fd901, %p456;
	add.f64 	%fd903, %fd202, 0d4000000000000000;
	{
	.reg .b32 %temp; 
	mov.b64 	{%temp, %r590}, %fd903;
	}
	and.b32  	%r591, %r590, 2146435072;
	setp.ne.s32 	%p457, %r591, 2146435072;
	@%p457 bra 	$L__BB5_173;
	setp.nan.f64 	%p458, %fd202, %fd202;
	@%p458 bra 	$L__BB5_172;
	setp.neu.f64 	%p459, %fd203, 0d7FF0000000000000;
	@%p459 bra 	$L__BB5_173;
	selp.b32 	%r592, %r7, %r6, %p1;
	selp.b32 	%r593, %r592, %r6, %p455;
	mov.b32 	%r594, 0;
	mov.b64 	%fd1137, {%r594, %r593};
	bra.uni 	$L__BB5_173;
$L__BB5_172:
	mov.f64 	%fd904, 0d4000000000000000;
	add.rn.f64 	%fd1137, %fd202, %fd904;
$L__BB5_173:
	setp.eq.s32 	%p461, %r90, 1;
	setp.eq.f64 	%p462, %fd202, 0d3FF0000000000000;
	selp.f64 	%fd905, 0d3FF0000000000000, %fd1137, %p462;
	add.f64 	%fd1140, %fd1140, %fd905;
	@%p461 bra 	$L__BB5_186;
	ld.global.f64 	%fd906, [%rd24+8];
	cvt.u64.u32 	%rd142, %r81;
	cvt.u64.u32 	%rd143, %r782;
	add.s64 	%rd144, %rd143, %rd142;
	shl.b64 	%rd145, %rd144, 3;
	add.s64 	%rd25, %rd5, %rd145;
	ld.global.f64 	%fd907, [%rd25+8];
	sub.f64 	%fd209, %fd906, %fd907;
	{
	.reg .b32 %temp; 
	mov.b64 	{%temp, %r92}, %fd209;
	}
	abs.f64 	%fd210, %fd209;
	{ // callseq 40, 0
	.param .b64 param0;
	st.param.f64 	[param0], %fd210;
	.param .b64 retval0;
	call.uni (retval0), 
	__internal_accurate_pow, 
	(
	param0
	);
	ld.param.f64 	%fd908, [retval0];
	} // callseq 40
	setp.lt.s32 	%p466, %r92, 0;
	neg.f64 	%fd910, %fd908;
	selp.f64 	%fd911, %fd910, %fd908, %p453;
	selp.f64 	%fd912, %fd911, %fd908, %p466;
	setp.eq.f64 	%p467, %fd209, 0d0000000000000000;
	selp.b32 	%r595, %r92, 0, %p453;
	or.b32  	%r596, %r595, 2146435072;
	selp.b32 	%r597, %r596, %r595, %p452;
	mov.b32 	%r598, 0;
	mov.b64 	%fd913, {%r598, %r597};
	selp.f64 	%fd1138, %fd913, %fd912, %p467;
	add.f64 	%fd914, %fd209, 0d4000000000000000;
	{
	.reg .b32 %temp; 
	mov.b64 	{%temp, %r599}, %fd914;
	}
	and.b32  	%r600, %r599, 2146435072;
	setp.ne.s32 	%p468, %r600, 2146435072;
	@%p468 bra 	$L__BB5_179;
	setp.nan.f64 	%p469, %fd209, %fd209;
	@%p469 bra 	$L__BB5_178;
	setp.neu.f64 	%p470, %fd210, 0d7FF0000000000000;
	@%p470 bra 	$L__BB5_179;
	selp.b32 	%r601, %r7, %r6, %p1;
	selp.b32 	%r602, %r601, %r6, %p466;
	mov.b32 	%r603, 0;
	mov.b64 	%fd1138, {%r603, %r602};
	bra.uni 	$L__BB5_179;
$L__BB5_178:
	mov.f64 	%fd915, 0d4000000000000000;
	add.rn.f64 	%fd1138, %fd209, %fd915;
$L__BB5_179:
	setp.eq.s32 	%p472, %r90, 2;
	setp.eq.f64 	%p473, %fd209, 0d3FF0000000000000;
	selp.f64 	%fd916, 0d3FF0000000000000, %fd1138, %p473;
	add.f64 	%fd1140, %fd1140, %fd916;
	@%p472 bra 	$L__BB5_186;
	ld.global.f64 	%fd917, [%rd24+16];
	ld.global.f64 	%fd918, [%rd25+16];
	sub.f64 	%fd216, %fd917, %fd918;
	{
	.reg .b32 %temp; 
	mov.b64 	{%temp, %r93}, %fd216;
	}
	abs.f64 	%fd217, %fd216;
	{ // callseq 41, 0
	.param .b64 param0;
	st.param.f64 	[param0], %fd217;
	.param .b64 retval0;
	call.uni (retval0), 
	__internal_accurate_pow, 
	(
	param0
	);
	ld.param.f64 	%fd919, [retval0];
	} // callseq 41
	setp.lt.s32 	%p477, %r93, 0;
	neg.f64 	%fd921, %fd919;
	selp.f64 	%fd922, %fd921, %fd919, %p453;
	selp.f64 	%fd923, %fd922, %fd919, %p477;
	setp.eq.f64 	%p478, %fd216, 0d0000000000000000;
	selp.b32 	%r604, %r93, 0, %p453;
	or.b32  	%r605, %r604, 2146435072;
	selp.b32 	%r606, %r605, %r604, %p452;
	mov.b32 	%r607, 0;
	mov.b64 	%fd924, {%r607, %r606};
	selp.f64 	%fd1139, %fd924, %fd923, %p478;
	add.f64 	%fd925, %fd216, 0d4000000000000000;
	{
	.reg .b32 %temp; 
	mov.b64 	{%temp, %r608}, %fd925;
	}
	and.b32  	%r609, %r608, 2146435072;
	setp.ne.s32 	%p479, %r609, 2146435072;
	@%p479 bra 	$L__BB5_185;
	setp.nan.f64 	%p480, %fd216, %fd216;
	@%p480 bra 	$L__BB5_184;
	setp.neu.f64 	%p481, %fd217, 0d7FF0000000000000;
	@%p481 bra 	$L__BB5_185;
	selp.b32 	%r610, %r7, %r6, %p1;
	selp.b32 	%r611, %r610, %r6, %p477;
	mov.b32 	%r612, 0;
	mov.b64 	%fd1139, {%r612, %r611};
	bra.uni 	$L__BB5_185;
$L__BB5_184:
	mov.f64 	%fd926, 0d4000000000000000;
	add.rn.f64 	%fd1139, %fd216, %fd926;
$L__BB5_185:
	setp.eq.f64 	%p483, %fd216, 0d3FF0000000000000;
	selp.f64 	%fd927, 0d3FF0000000000000, %fd1139, %p483;
	add.f64 	%fd1140, %fd1140, %fd927;
$L__BB5_186:
	sqrt.rn.f64 	%fd928, %fd1140;
	setp.lt.f64 	%p484, %fd928, %fd1103;
	selp.f64 	%fd1103, %fd928, %fd1103, %p484;
	selp.b32 	%r779, %r780, %r779, %p484;
	add.s32 	%r780, %r780, 1;
	setp.eq.s32 	%p485, %r780, %r163;
	@%p485 bra 	$L__BB5_55;
	bra.uni 	$L__BB5_47;
$L__BB5_187:
	setp.lt.s32 	%p326, %r162, 1;
	@%p326 bra 	$L__BB5_189;
	cvt.u64.u32 	%rd122, %r3;
	add.s64 	%rd123, %rd1, %rd122;
	shl.b64 	%rd124, %rd123, 2;
	add.s64 	%rd125, %rd3, %rd124;
	ld.global.u32 	%r463, [%rd125];
	mul.wide.s32 	%rd126, %r463, 4;
	add.s64 	%rd127, %rd6, %rd126;
	mov.b32 	%r464, 0;
	st.global.u32 	[%rd127], %r464;
	ld.global.u32 	%r465, [%rd125+1024];
	mul.wide.s32 	%rd128, %r465, 4;
	add.s64 	%rd129, %rd6, %rd128;
	st.global.u32 	[%rd129], %r464;
	bra.uni 	$L__BB5_381;
$L__BB5_189:
	cvt.u64.u32 	%rd114, %r3;
	add.s64 	%rd115, %rd1, %rd114;
	shl.b64 	%rd116, %rd115, 2;
	add.s64 	%rd117, %rd3, %rd116;
	ld.global.u32 	%r460, [%rd117];
	mul.wide.s32 	%rd118, %r460, 4;
	add.s64 	%rd119, %rd6, %rd118;
	mov.b32 	%r461, 0;
	st.global.u32 	[%rd119], %r461;
	ld.global.u32 	%r462, [%rd117+1024];
	mul.wide.s32 	%rd120, %r462, 4;
	add.s64 	%rd121, %rd6, %rd120;
	st.global.u32 	[%rd121], %r461;
	bra.uni 	$L__BB5_381;
$L__BB5_190:
	cvta.to.global.u64 	%rd26, %rd51;
	cvta.to.global.u64 	%rd27, %rd52;
	cvta.to.global.u64 	%rd28, %rd53;
	cvta.to.global.u64 	%rd29, %rd54;
	mov.u32 	%r98, %tid.x;
	cvt.s64.s32 	%rd30, %rd2;
	mov.f64 	%fd443, 0d4000000000000000;
	{
	.reg .b32 %temp; 
	mov.b64 	{%temp, %r99}, %fd443;
	}
	and.b32  	%r100, %r99, 2146435072;
	setp.eq.s32 	%p4, %r100, 1062207488;
	setp.lt.s32 	%p5, %r99, 0;
	selp.b32 	%r101, 0, 2146435072, %p5;
	and.b32  	%r165, %r99, 2147483647;
	setp.ne.s32 	%p6, %r165, 1071644672;
	and.pred  	%p2, %p4, %p6;
	or.b32  	%r102, %r101, -2147483648;
	setp.lt.s32 	%p7, %r163, 2;
	@%p7 bra 	$L__BB5_372;
	setp.lt.s32 	%p13, %r162, 1;
	@%p13 bra 	$L__BB5_368;
	cvt.u64.u32 	%rd80, %r98;
	setp.le.s64 	%p16, %rd30, %rd80;
	add.s64 	%rd81, %rd1, %rd80;
	shl.b64 	%rd82, %rd81, 2;
	add.s64 	%rd31, %rd26, %rd82;
	@%p16 bra 	$L__BB5_242;
	ld.global.u32 	%r103, [%rd31];
	and.b32  	%r104, %r162, 3;
	setp.lt.u32 	%p17, %r162, 4;
	mov.b32 	%r784, 0;
	mov.f64 	%fd1151, 0d0000000000000000;
	@%p17 bra 	$L__BB5_216;
	and.b32  	%r784, %r162, 2147483644;
	mov.b32 	%r783, 0;
	mov.f64 	%fd1151, 0d0000000000000000;
$L__BB5_195:
	setp.lt.s32 	%p18, %r99, 0;
	setp.eq.s32 	%p19, %r100, 1062207488;
	mad.lo.s32 	%r183, %r103, %r162, %r783;
	mul.wide.s32 	%rd83, %r183, 8;
	add.s64 	%rd32, %rd27, %rd83;
	ld.global.f64 	%fd447, [%rd32];
	mul.wide.u32 	%rd84, %r783, 8;
	add.s64 	%rd33, %rd28, %rd84;
	ld.global.f64 	%fd448, [%rd33];
	sub.f64 	%fd226, %fd447, %fd448;
	{
	.reg .b32 %temp; 
	mov.b64 	{%temp, %r107}, %fd226;
	}
	abs.f64 	%fd227, %fd226;
	{ // callseq 0, 0
	.param .b64 param0;
	st.param.f64 	[param0], %fd227;
	.param .b64 retval0;
	call.uni (retval0), 
	__internal_accurate_pow, 
	(
	param0
	);
	ld.param.f64 	%fd449, [retval0];
	} // callseq 0
	setp.lt.s32 	%p21, %r107, 0;
	neg.f64 	%fd451, %fd449;
	selp.f64 	%fd452, %fd451, %fd449, %p19;
	selp.f64 	%fd453, %fd452, %fd449, %p21;
	setp.eq.f64 	%p22, %fd226, 0d0000000000000000;
	selp.b32 	%r184, %r107, 0, %p19;
	or.b32  	%r185, %r184, 2146435072;
	selp.b32 	%r186, %r185, %r184, %p18;
	mov.b32 	%r187, 0;
	mov.b64 	%fd454, {%r187, %r186};
	selp.f64 	%fd1142, %fd454, %fd453, %p22;
	add.f64 	%fd455, %fd226, 0d4000000000000000;
	{
	.reg .b32 %temp; 
	mov.b64 	{%temp, %r188}, %fd455;
	}
	and.b32  	%r189, %r188, 2146435072;
	setp.ne.s32 	%p23, %r189, 2146435072;
	@%p23 bra 	$L__BB5_200;
	setp.nan.f64 	%p24, %fd226, %fd226;
	@%p24 bra 	$L__BB5_199;
	setp.neu.f64 	%p25, %fd227, 0d7FF0000000000000;
	@%p25 bra 	$L__BB5_200;
	selp.b32 	%r190, %r102, %r101, %p2;
	selp.b32 	%r191, %r190, %r101, %p21;
	mov.b32 	%r192, 0;
	mov.b64 	%fd1142, {%r192, %r191};
	bra.uni 	$L__BB5_200;
$L__BB5_199:
	mov.f64 	%fd456, 0d4000000000000000;
	add.rn.f64 	%fd1142, %fd226, %fd456;
$L__BB5_200:
	setp.eq.f64 	%p30, %fd226, 0d3FF0000000000000;
	selp.f64 	%fd457, 0d3FF0000000000000, %fd1142, %p30;
	add.f64 	%fd232, %fd1151, %fd457;
	ld.global.f64 	%fd458, [%rd32+8];
	ld.global.f64 	%fd459, [%rd33+8];
	sub.f64 	%fd233, %fd458, %fd459;
	{
	.reg .b32 %temp; 
	mov.b64 	{%temp, %r108}, %fd233;
	}
	abs.f64 	%fd234, %fd233;
	{ // callseq 1, 0
	.param .b64 param0;
	st.param.f64 	[param0], %fd234;
	.param .b64 retval0;
	call.uni (retval0), 
	__internal_accurate_pow, 
	(
	param0
	);
	ld.param.f64 	%fd460, [retval0];
	} // callseq 1
	setp.lt.s32 	%p31, %r108, 0;
	neg.f64 	%fd462, %fd460;
	selp.f64 	%fd463, %fd462, %fd460, %p19;
	selp.f64 	%fd464, %fd463, %fd460, %p31;
	setp.eq.f64 	%p32, %fd233, 0d0000000000000000;
	selp.b32 	%r193, %r108, 0, %p19;
	or.b32  	%r194, %r193, 2146435072;
	selp.b32 	%r195, %r194, %r193, %p18;
	mov.b32 	%r196, 0;
	mov.b64 	%fd465, {%r196, %r195};
	selp.f64 	%fd1143, %fd465, %fd464, %p32;
	add.f64 	%fd466, %fd233, 0d4000000000000000;
	{
	.reg .b32 %temp; 
	mov.b64 	{%temp, %r197}, %fd466;
	}
	and.b32  	%r198, %r197, 2146435072;
	setp.ne.s32 	%p33, %r198, 2146435072;
	@%p33 bra 	$L__BB5_205;
	setp.nan.f64 	%p34, %fd233, %fd233;
	@%p34 bra 	$L__BB5_204;
	setp.neu.f64 	%p35, %fd234, 0d7FF0000000000000;
	@%p35 bra 	$L__BB5_205;
	selp.b32 	%r199, %r102, %r101, %p2;
	selp.b32 	%r200, %r199, %r101, %p31;
	mov.b32 	%r201, 0;
	mov.b64 	%fd1143, {%r201, %r200};
	bra.uni 	$L__BB5_205;
$L__BB5_204:
	mov.f64 	%fd467, 0d4000000000000000;
	add.rn.f64 	%fd1143, %fd233, %fd467;
$L__BB5_205:
	setp.eq.f64 	%p40, %fd233, 0d3FF0000000000000;
	selp.f64 	%fd468, 0d3FF0000000000000, %fd1143, %p40;
	add.f64 	%fd239, %fd232, %fd468;
	ld.global.f64 	%fd469, [%rd32+16];
	ld.global.f64 	%fd470, [%rd33+16];
	sub.f64 	%fd240, %fd469, %fd470;
	{
	.reg .b32 %temp; 
	mov.b64 	{%temp, %r109}, %fd240;
	}
	abs.f64 	%fd241, %fd240;
	{ // callseq 2, 0
	.param .b64 param0;
	st.param.f64 	[param0], %fd241;
	.param .b64 retval0;
	call.uni (retval0), 
	__internal_accurate_pow, 
	(
	param0
	);
	ld.param.f64 	%fd471, [retval0];
	} // callseq 2
	setp.lt.s32 	%p41, %r109, 0;
	neg.f64 	%fd473, %fd471;
	selp.f64 	%fd474, %fd473, %fd471, %p19;
	selp.f64 	%fd475, %fd474, %fd471, %p41;
	setp.eq.f64 	%p42, %fd240, 0d0000000000000000;
	selp.b32 	%r202, %r109, 0, %p19;
	or.b32  	%r203, %r202, 2146435072;
	selp.b32 	%r204, %r203, %r202, %p18;
	mov.b32 	%r205, 0;
	mov.b64 	%fd476, {%r205, %r204};
	selp.f64 	%fd1144, %fd476, %fd475, %p42;
	add.f64 	%fd477, %fd240, 0d4000000000000000;
	{
	.reg .b32 %temp; 
	mov.b64 	{%temp, %r206}, %fd477;
	}
	and.b32  	%r207, %r206, 2146435072;
	setp.ne.s32 	%p43, %r207, 2146435072;
	@%p43 bra 	$L__BB5_210;
	setp.nan.f64 	%p44, %fd240, %fd240;
	@%p44 bra 	$L__BB5_209;
	setp.neu.f64 	%p45, %fd241, 0d7FF0000000000000;
	@%p45 bra 	$L__BB5_210;
	selp.b32 	%r208, %r102, %r101, %p2;
	selp.b32 	%r209, %r208, %r101, %p41;
	mov.b32 	%r210, 0;
	mov.b64 	%fd1144, {%r210, %r209};
	bra.uni 	$L__BB5_210;
$L__BB5_209:
	mov.f64 	%fd478, 0d4000000000000000;
	add.rn.f64 	%fd1144, %fd240, %fd478;
$L__BB5_210:
	setp.eq.f64 	%p50, %fd240, 0d3FF0000000000000;
	selp.f64 	%fd479, 0d3FF0000000000000, %fd1144, %p50;
	add.f64 	%fd246, %fd239, %fd479;
	ld.global.f64 	%fd480, [%rd32+24];
	ld.global.f64 	%fd481, [%rd33+24];
	sub.f64 	%fd247, %fd480, %fd481;
	{
	.reg .b32 %temp; 
	mov.b64 	{%temp, %r110}, %fd247;
	}
	abs.f64 	%fd248, %fd247;
	{ // callseq 3, 0
	.param .b64 param0;
	st.param.f64 	[param0], %fd248;
	.param .b64 retval0;
	call.uni (retval0), 
	__internal_accurate_pow, 
	(
	param0
	);
	ld.param.f64 	%fd482, [retval0];
	} // callseq 3
	setp.lt.s32 	%p51, %r110, 0;
	neg.f64 	%fd484, %fd482;
	selp.f64 	%fd485, %fd484, %fd482, %p19;
	selp.f64 	%fd486, %fd485, %fd482, %p51;
	setp.eq.f64 	%p52, %fd247, 0d0000000000000000;
	selp.b32 	%r211, %r110, 0, %p19;
	or.b32  	%r212, %r211, 2146435072;
	selp.b32 	%r213, %r212, %r211, %p18;
	mov.b32 	%r214, 0;
	mov.b64 	%fd487, {%r214, %r213};
	selp.f64 	%fd1145, %fd487, %fd486, %p52;
	add.f64 	%fd488, %fd247, 0d4000000000000000;
	{
	.reg .b32 %temp; 
	mov.b64 	{%temp, %r215}, %fd488;
	}
	and.b32  	%r216, %r215, 2146435072;
	setp.ne.s32 	%p53, %r216, 2146435072;
	@%p53 bra 	$L__BB5_215;
	setp.nan.f64 	%p54, %fd247, %fd247;
	@%p54 bra 	$L__BB5_214;
	setp.neu.f64 	%p55, %fd248, 0d7FF0000000000000;
	@%p55 bra 	$L__BB5_215;
	selp.b32 	%r217, %r102, %r101, %p2;
	selp.b32 	%r218, %r217, %r101, %p51;
	mov.b32 	%r219, 0;
	mov.b64 	%fd1145, {%r219, %r218};
	bra.uni 	$L__BB5_215;
$L__BB5_214:
	mov.f64 	%fd489, 0d4000000000000000;
	add.rn.f64 	%fd1145, %fd247, %fd489;
$L__BB5_215:
	setp.eq.f64 	%p57, %fd247, 0d3FF0000000000000;
	selp.f64 	%fd490, 0d3FF0000000000000, %fd1145, %p57;
	add.f64 	%fd1151, %fd246, %fd490;
	add.s32 	%r783, %r783, 4;
	setp.ne.s32 	%p58, %r783, %r784;
	@%p58 bra 	$L__BB5_195;
$L__BB5_216:
	setp.eq.s32 	%p59, %r104, 0;
	@%p59 bra 	$L__BB5_235;
	setp.lt.s32 	%p60, %r99, 0;
	setp.eq.s32 	%p61, %r100, 1062207488;
	mad.lo.s32 	%r220, %r103, %r162, %r784;
	mul.wide.s32 	%rd85, %r220, 8;
	add.s64 	%rd34, %rd27, %rd85;
	ld.global.f64 	%fd491, [%rd34];
	mul.wide.u32 	%rd86, %r784, 8;
	add.s64 	%rd35, %rd28, %rd86;
	ld.global.f64 	%fd492, [%rd35];
	sub.f64 	%fd256, %fd491, %fd492;
	{
	.reg .b32 %temp; 
	mov.b64 	{%temp, %r113}, %fd256;
	}
	abs.f64 	%fd257, %fd256;
	{ // callseq 4, 0
	.param .b64 param0;
	st.param.f64 	[param0], %fd257;
	.param .b64 retval0;
	call.uni (retval0), 
	__internal_accurate_pow, 
	(
	param0
	);
	ld.param.f64 	%fd493, [retval0];
	} // callseq 4
	setp.lt.s32 	%p63, %r113, 0;
	neg.f64 	%fd495, %fd493;
	selp.f64 	%fd496, %fd495, %fd493, %p61;
	selp.f64 	%fd497, %fd496, %fd493, %p63;
	setp.eq.f64 	%p64, %fd256, 0d0000000000000000;
	selp.b32 	%r221, %r113, 0, %p61;
	or.b32  	%r222, %r221, 2146435072;
	selp.b32 	%r223, %r222, %r221, %p60;
	mov.b32 	%r224, 0;
	mov.b64 	%fd498, {%r224, %r223};
	selp.f64 	%fd1148, %fd498, %fd497, %p64;
	add.f64 	%fd499, %fd256, 0d4000000000000000;
	{
	.reg .b32 %temp; 
	mov.b64 	{%temp, %r225}, %fd499;
	}
	and.b32  	%r226, %r225, 2146435072;
	setp.ne.s32 	%p65, %r226, 2146435072;
	@%p65 bra 	$L__BB5_222;
	setp.nan.f64 	%p66, %fd256, %fd256;
	@%p66 bra 	$L__BB5_221;
	setp.neu.f64 	%p67, %fd257, 0d7FF0000000000000;
	@%p67 bra 	$L__BB5_222;
	selp.b32 	%r227, %r102, %r101, %p2;
	selp.b32 	%r228, %r227, %r101, %p63;
	mov.b32 	%r229, 0;
	mov.b64 	%fd1148, {%r229, %r228};
	bra.uni 	$L__BB5_222;
$L__BB5_221:
	mov.f64 	%fd500, 0d4000000000000000;
	add.rn.f64 	%fd1148, %fd256, %fd500;
$L__BB5_222:
	setp.eq.f64 	%p69, %fd256, 0d3FF0000000000000;
	selp.f64 	%fd501, 0d3FF0000000000000, %fd1148, %p69;
	add.f64 	%fd1151, %fd1151, %fd501;
	setp.eq.s32 	%p70, %r104, 1;
	@%p70 bra 	$L__BB5_235;
	ld.global.f64 	%fd502, [%rd34+8];
	ld.global.f64 	%fd503, [%rd35+8];
	sub.f64 	%fd263, %fd502, %fd503;
	{
	.reg .b32 %temp; 
	mov.b64 	{%temp, %r114}, %fd263;
	}
	abs.f64 	%fd264, %fd263;
	{ // callseq 5, 0
	.param .b64 param0;
	st.param.f64 	[param0], %fd264;
	.param .b64 retval0;
	call.uni (retval0), 
	__internal_accurate_pow, 
	(
	param0
	);
	ld.param.f64 	%fd504, [retval0];
	} // callseq 5
	setp.lt.s32 	%p74, %r114, 0;
	neg.f64 	%fd506, %fd504;
	selp.f64 	%fd507, %fd506, %fd504, %p61;
	selp.f64 	%fd508, %fd507, %fd504, %p74;
	setp.eq.f64 	%p75, %fd263, 0d0000000000000000;
	selp.b32 	%r230, %r114, 0, %p61;
	or.b32  	%r231, %r230, 2146435072;
	selp.b32 	%r232, %r231, %r230, %p60;
	mov.b32 	%r233, 0;
	mov.b64 	%fd509, {%r233, %r232};
	selp.f64 	%fd1149, %fd509, %fd508, %p75;
	add.f64 	%fd510, %fd263, 0d4000000000000000;
	{
	.reg .b32 %temp; 
	mov.b64 	{%temp, %r234}, %fd510;
	}
	and.b32  	%r235, %r234, 2146435072;
	setp.ne.s32 	%p76, %r235, 2146435072;
	@%p76 bra 	$L__BB5_228;
	setp.nan.f64 	%p77, %fd263, %fd263;
	@%p77 bra 	$L__BB5_227;
	setp.neu.f64 	%p78, %fd264, 0d7FF0000000000000;
	@%p78 bra 	$L__BB5_228;
	selp.b32 	%r236, %r102, %r101, %p2;
	selp.b32 	%r237, %r236, %r101, %p74;
	mov.b32 	%r238, 0;
	mov.b64 	%fd1149, {%r238, %r237};
	bra.uni 	$L__BB5_228;
$L__BB5_227:
	mov.f64 	%fd511, 0d4000000000000000;
	add.rn.f64 	%fd1149, %fd263, %fd511;
$L__BB5_228:
	setp.eq.f64 	%p80, %fd263, 0d3FF0000000000000;
	selp.f64 	%fd512, 0d3FF0000000000000, %fd1149, %p80;
	add.f64 	%fd1151, %fd1151, %fd512;
	setp.eq.s32 	%p81, %r104, 2;
	@%p81 bra 	$L__BB5_235;
	ld.global.f64 	%fd513, [%rd34+16];
	ld.global.f64 	%fd514, [%rd35+16];
	sub.f64 	%fd270, %fd513, %fd514;
	{
	.reg .b32 %temp; 
	mov.b64 	{%temp, %r115}, %fd270;
	}
	abs.f64 	%fd271, %fd270;
	{ // callseq 6, 0
	.param .b64 param0;
	st.param.f64 	[param0], %fd271;
	.param .b64 retval0;
	call.uni (retval0), 
	__internal_accurate_pow, 
	(
	param0
	);
	ld.param.f64 	%fd515, [retval0];
	} // callseq 6
	setp.lt.s32 	%p85, %r115, 0;
	neg.f64 	%fd517, %fd515;
	selp.f64 	%fd518, %fd517, %fd515, %p61;
	selp.f64 	%fd519, %fd518, %fd515, %p85;
	setp.eq.f64 	%p86, %fd270, 0d0000000000000000;
	selp.b32 	%r239, %r115, 0, %p61;
	or.b32  	%r240, %r239, 2146435072;
	selp.b32 	%r241, %r240, %r239, %p60;
	mov.b32 	%r242, 0;
	mov.b64 	%fd520, {%r242, %r241};
	selp.f64 	%fd1150, %fd520, %fd519, %p86;
	add.f64 	%fd521, %fd270, 0d4000000000000000;
	{
	.reg .b32 %temp; 
	mov.b64 	{%temp, %r243}, %fd521;
	}
	and.b32  	%r244, %r243, 2146435072;
	setp.ne.s32 	%p87, %r244, 2146435072;
	@%p87 bra 	$L__BB5_234;
	setp.nan.f64 	%p88, %fd270, %fd270;
	@%p88 bra 	$L__BB5_233;
	setp.neu.f64 	%p89, %fd271, 0d7FF0000000000000;
	@%p89 bra 	$L__BB5_234;
	selp.b32 	%r245, %r102, %r101, %p2;
	selp.b32 	%r246, %r245, %r101, %p85;
	mov.b32 	%r247, 0;
	mov.b64 	%fd1150, {%r247, %r246};
	bra.uni 	$L__BB5_234;
$L__BB5_233:
	mov.f64 	%fd522, 0d4000000000000000;
	add.rn.f64 	%fd1150, %fd270, %fd522;
$L__BB5_234:
	setp.eq.f64 	%p91, %fd270, 0d3FF0000000000000;
	selp.f64 	%fd523, 0d3FF0000000000000, %fd1150, %p91;
	add.f64 	%fd1151, %fd1151, %fd523;
$L__BB5_235:
	sqrt.rn.f64 	%fd1175, %fd1151;
	mov.b32 	%r792, 1;
	mov.b32 	%r791, 0;
$L__BB5_236:
	setp.lt.u32 	%p92, %r162, 4;
	mov.f64 	%fd1186, 0d0000000000000000;
	mov.b32 	%r794, 0;
	@%p92 bra 	$L__BB5_347;
	mov.f64 	%fd1186, 0d0000000000000000;
	mov.b32 	%r793, 0;
$L__BB5_238:
	setp.lt.s32 	%p93, %r99, 0;
	setp.eq.s32 	%p94, %r100, 1062207488;
	mad.lo.s32 	%r252, %r103, %r162, %r793;
	mul.wide.s32 	%rd87, %r252, 8;
	add.s64 	%rd44, %rd27, %rd87;
	ld.global.f64 	%fd527, [%rd44];
	mad.lo.s32 	%r253, %r792, %r162, %r793;
	mul.wide.u32 	%rd88, %r253, 8;
	add.s64 	%rd45, %rd28, %rd88;
	ld.global.f64 	%fd528, [%rd45];
	sub.f64 	%fd390, %fd527, %fd528;
	{
	.reg .b32 %temp; 
	mov.b64 	{%temp, %r150}, %fd390;
	}
	abs.f64 	%fd391, %fd390;
	{ // callseq 7, 0
	.param .b64 param0;
	st.param.f64 	[param0], %fd391;
	.param .b64 retval0;
	call.uni (retval0), 
	__internal_accurate_pow, 
	(
	param0
	);
	ld.param.f64 	%fd529, [retval0];
	} // callseq 7
	setp.lt.s32 	%p96, %r150, 0;
	neg.f64 	%fd531, %fd529;
	selp.f64 	%fd532, %fd531, %fd529, %p94;
	selp.f64 	%fd533, %fd532, %fd529, %p96;
	setp.eq.f64 	%p97, %fd390, 0d0000000000000000;
	selp.b32 	%r254, %r150, 0, %p94;
	or.b32  	%r255, %r254, 2146435072;
	selp.b32 	%r256, %r255, %r254, %p93;
	mov.b32 	%r257, 0;
	mov.b64 	%fd534, {%r257, %r256};
	selp.f64 	%fd1177, %fd534, %fd533, %p97;
	add.f64 	%fd535, %fd390, 0d4000000000000000;
	{
	.reg .b32 %temp; 
	mov.b64 	{%temp, %r258}, %fd535;
	}
	and.b32  	%r259, %r258, 2146435072;
	setp.ne.s32 	%p98, %r259, 2146435072;
	@%p98 bra 	$L__BB5_331;
	setp.nan.f64 	%p99, %fd390, %fd390;
	@%p99 bra 	$L__BB5_330;
	setp.neu.f64 	%p100, %fd391, 0d7FF0000000000000;
	@%p100 bra 	$L__BB5_331;
	selp.b32 	%r260, %r102, %r101, %p2;
	selp.b32 	%r261, %r260, %r101, %p96;
	mov.b32 	%r262, 0;
	mov.b64 	%fd1177, {%r262, %r261};
	bra.uni 	$L__BB5_331;
$L__BB5_242:
	add.s32 	%r320, %r98, 256;
	cvt.u64.u32 	%rd98, %r320;
	setp.le.s64 	%p169, %rd30, %rd98;
	@%p169 bra 	$L__BB5_381;
	ld.global.u32 	%r116, [%rd31+1024];
	mul.lo.s32 	%r118, %r116, %r162;
	and.b32  	%r119, %r162, 3;
	setp.lt.u32 	%p170, %r162, 4;
	mov.b32 	%r786, 0;
	mov.f64 	%fd1162, 0d0000000000000000;
	@%p170 bra 	$L__BB5_266;
	and.b32  	%r786, %r162, 2147483644;
	mov.b32 	%r785, 0;
	mov.f64 	%fd1162, 0d0000000000000000;
$L__BB5_245:
	setp.lt.s32 	%p171, %r99, 0;
	setp.eq.s32 	%p172, %r100, 1062207488;
	add.s32 	%r323, %r785, %r118;
	mul.wide.s32 	%rd99, %r323, 8;
	add.s64 	%rd36, %rd27, %rd99;
	ld.global.f64 	%fd608, [%rd36];
	mul.wide.u32 	%rd100, %r785, 8;
	add.s64 	%rd37, %rd28, %rd100;
	ld.global.f64 	%fd609, [%rd37];
	sub.f64 	%fd280, %fd608, %fd609;
	{
	.reg .b32 %temp; 
	mov.b64 	{%temp, %r122}, %fd280;
	}
	abs.f64 	%fd281, %fd280;
	{ // callseq 14, 0
	.param .b64 param0;
	st.param.f64 	[param0], %fd281;
	.param .b64 retval0;
	call.uni (retval0), 
	__internal_accurate_pow, 
	(
	param0
	);
	ld.param.f64 	%fd610, [retval0];
	} // callseq 14
	setp.lt.s32 	%p174, %r122, 0;
	neg.f64 	%fd612, %fd610;
	selp.f64 	%fd613, %fd612, %fd610, %p172;
	selp.f64 	%fd614, %fd613, %fd610, %p174;
	setp.eq.f64 	%p175, %fd280, 0d0000000000000000;
	selp.b32 	%r324, %r122, 0, %p172;
	or.b32  	%r325, %r324, 2146435072;
	selp.b32 	%r326, %r325, %r324, %p171;
	mov.b32 	%r327, 0;
	mov.b64 	%fd615, {%r327, %r326};
	selp.f64 	%fd1153, %fd615, %fd614, %p175;
	add.f64 	%fd616, %fd280, 0d4000000000000000;
	{
	.reg .b32 %temp; 
	mov.b64 	{%temp, %r328}, %fd616;
	}
	and.b32  	%r329, %r328, 2146435072;
	setp.ne.s32 	%p176, %r329, 2146435072;
	@%p176 bra 	$L__BB5_250;
	setp.nan.f64 	%p177, %fd280, %fd280;
	@%p177 bra 	$L__BB5_249;
	setp.neu.f64 	%p178, %fd281, 0d7FF0000000000000;
	@%p178 bra 	$L__BB5_250;
	selp.b32 	%r330, %r102, %r101, %p2;
	selp.b32 	%r331, %r330, %r101, %p174;
	mov.b32 	%r332, 0;
	mov.b64 	%fd1153, {%r332, %r331};
	bra.uni 	$L__BB5_250;
$L__BB5_249:
	mov.f64 	%fd617, 0d4000000000000000;
	add.rn.f64 	%fd1153, %fd280, %fd617;
$L__BB5_250:
	setp.eq.f64 	%p183, %fd280, 0d3FF0000000000000;
	selp.f64 	%fd618, 0d3FF0000000000000, %fd1153, %p183;
	add.f64 	%fd286, %fd1162, %fd618;
	ld.global.f64 	%fd619, [%rd36+8];
	ld.global.f64 	%fd620, [%rd37+8];
	sub.f64 	%fd287, %fd619, %fd620;
	{
	.reg .b32 %temp; 
	mov.b64 	{%temp, %r123}, %fd287;
	}
	abs.f64 	%fd288, %fd287;
	{ // callseq 15, 0
	.param .b64 param0;
	st.param.f64 	[param0], %fd288;
	.param .b64 retval0;
	call.uni (retval0), 
	__internal_accurate_pow, 
	(
	param0
	);
	ld.param.f64 	%fd621, [retval0];
	} // callseq 15
	setp.lt.s32 	%p184, %r123, 0;
	neg.f64 	%fd623, %fd621;
	selp.f64 	%fd624, %fd623, %fd621, %p172;
	selp.f64 	%fd625, %fd624, %fd621, %p184;
	setp.eq.f64 	%p185, %fd287, 0d0000000000000000;
	selp.b32 	%r333, %r123, 0, %p172;
	or.b32  	%r334, %r333, 2146435072;
	selp.b32 	%r335, %r334, %r333, %p171;
	mov.b32 	%r336, 0;
	mov.b64 	%fd626, {%r336, %r335};
	selp.f64 	%fd1154, %fd626, %fd625, %p185;
	add.f64 	%fd627, %fd287, 0d4000000000000000;
	{
	.reg .b32 %temp; 
	mov.b64 	{%temp, %r337}, %fd627;
	}
	and.b32  	%r338, %r337, 2146435072;
	setp.ne.s32 	%p186, %r338, 2146435072;
	@%p186 bra 	$L__BB5_255;
	setp.nan.f64 	%p187, %fd287, %fd287;
	@%p187 bra 	$L__BB5_254;
	setp.neu.f64 	%p188, %fd288, 0d7FF0000000000000;
	@%p188 bra 	$L__BB5_255;
	selp.b32 	%r339, %r102, %r101, %p2;
	selp.b32 	%r340, %r339, %r101, %p184;
	mov.b32 	%r341, 0;
	mov.b64 	%fd1154, {%r341, %r340};
	bra.uni 	$L__BB5_255;
$L__BB5_254:
	mov.f64 	%fd628, 0d4000000000000000;
	add.rn.f64 	%fd1154, %fd287, %fd628;
$L__BB5_255:
	setp.eq.f64 	%p193, %fd287, 0d3FF0000000000000;
	selp.f64 	%fd629, 0d3FF0000000000000, %fd1154, %p193;
	add.f64 	%fd293, %fd286, %fd629;
	ld.global.f64 	%fd630, [%rd36+16];
	ld.global.f64 	%fd631, [%rd37+16];
	sub.f64 	%fd294, %fd630, %fd631;
	{
	.reg .b32 %temp; 
	mov.b64 	{%temp, %r124}, %fd294;
	}
	abs.f64 	%fd295, %fd294;
	{ // callseq 16, 0
	.param .b64 param0;
	st.param.f64 	[param0], %fd295;
	.param .b64 retval0;
	call.uni (retval0), 
	__internal_accurate_pow, 
	(
	param0
	);
	ld.param.f64 	%fd632, [retval0];
	} // callseq 16
	setp.lt.s32 	%p194, %r124, 0;
	neg.f64 	%fd634, %fd632;
	selp.f64 	%fd635, %fd634, %fd632, %p172;
	selp.f64 	%fd636, %fd635, %fd632, %p194;
	setp.eq.f64 	%p195, %fd294, 0d0000000000000000;
	selp.b32 	%r342, %r124, 0, %p172;
	or.b32  	%r343, %r342, 2146435072;
	selp.b32 	%r344, %r343, %r342, %p171;
	mov.b32 	%r345, 0;
	mov.b64 	%fd637, {%r345, %r344};
	selp.f64 	%fd1155, %fd637, %fd636, %p195;
	add.f64 	%fd638, %fd294, 0d4000000000000000;
	{
	.reg .b32 %temp; 
	mov.b64 	{%temp, %r346}, %fd638;
	}
	and.b32  	%r347, %r346, 2146435072;
	setp.ne.s32 	%p196, %r347, 2146435072;
	@%p196 bra 	$L__BB5_260;
	setp.nan.f64 	%p197, %fd294, %fd294;
	@%p197 bra 	$L__BB5_259;
	setp.neu.f64 	%p198, %fd295, 0d7FF0000000000000;
	@%p198 bra 	$L__BB5_260;
	selp.b32 	%r348, %r102, %r101, %p2;
	selp.b32 	%r349, %r348, %r101, %p194;
	mov.b32 	%r350, 0;
	mov.b64 	%fd1155, {%r350, %r349};
	bra.uni 	$L__BB5_260;
$L__BB5_259:
	mov.f64 	%fd639, 0d4000000000000000;
	add.rn.f64 	%fd1155, %fd294, %fd639;
$L__BB5_260:
	setp.eq.f64 	%p203, %fd294, 0d3FF0000000000000;
	selp.f64 	%fd640, 0d3FF0000000000000, %fd1155, %p203;
	add.f64 	%fd300, %fd293, %fd640;
	ld.global.f64 	%fd641, [%rd36+24];
	ld.global.f64 	%fd642, [%rd37+24];
	sub.f64 	%fd301, %fd641, %fd642;
	{
	.reg .b32 %temp; 
	mov.b64 	{%temp, %r125}, %fd301;
	}
	abs.f64 	%fd302, %fd301;
	{ // callseq 17, 0
	.param .b64 param0;
	st.param.f64 	[param0], %fd302;
	.param .b64 retval0;
	call.uni (retval0), 
	__internal_accurate_pow, 
	(
	param0
	);
	ld.param.f64 	%fd643, [retval0];
	} // callseq 17
	setp.lt.s32 	%p204, %r125, 0;
	neg.f64 	%fd645, %fd643;
	selp.f64 	%fd646, %fd645, %fd643, %p172;
	selp.f64 	%fd647, %fd646, %fd643, %p204;
	setp.eq.f64 	%p205, %fd301, 0d0000000000000000;
	selp.b32 	%r351, %r125, 0, %p172;
	or.b32  	%r352, %r351, 2146435072;
	selp.b32 	%r353, %r352, %r351, %p171;
	mov.b32 	%r354, 0;
	mov.b64 	%fd648, {%r354, %r353};
	selp.f64 	%fd1156, %fd648, %fd647, %p205;
	add.f64 	%fd649, %fd301, 0d4000000000000000;
	{
	.reg .b32 %temp; 
	mov.b64 	{%temp, %r355}, %fd649;
	}
	and.b32  	%r356, %r355, 2146435072;
	setp.ne.s32 	%p206, %r356, 2146435072;
	@%p206 bra 	$L__BB5_265;
	setp.nan.f64 	%p207, %fd301, %fd301;
	@%p207 bra 	$L__BB5_264;
	setp.neu.f64 	%p208, %fd302, 0d7FF0000000000000;
	@%p208 bra 	$L__BB5_265;
	setp.lt.s32 	%p209, %r125, 0;
	selp.b32 	%r357, %r102, %r101, %p2;
	selp.b32 	%r358, %r357, %r101, %p209;
	mov.b32 	%r359, 0;
	mov.b64 	%fd1156, {%r359, %r358};
	bra.uni 	$L__BB5_265;
$L__BB5_264:
	mov.f64 	%fd650, 0d4000000000000000;
	add.rn.f64 	%fd1156, %fd301, %fd650;
$L__BB5_265:
	setp.eq.f64 	%p210, %fd301, 0d3FF0000000000000;
	selp.f64 	%fd651, 0d3FF0000000000000, %fd1156, %p210;
	add.f64 	%fd1162, %fd300, %fd651;
	add.s32 	%r785, %r785, 4;
	setp.ne.s32 	%p211, %r785, %r786;
	@%p211 bra 	$L__BB5_245;
$L__BB5_266:
	setp.eq.s32 	%p212, %r119, 0;
	@%p212 bra 	$L__BB5_285;
	setp.lt.s32 	%p213, %r99, 0;
	setp.eq.s32 	%p214, %r100, 1062207488;
	add.s32 	%r360, %r786, %r118;
	mul.wide.s32 	%rd101, %r360, 8;
	add.s64 	%rd38, %rd27, %rd101;
	ld.global.f64 	%fd652, [%rd38];
	mul.wide.u32 	%rd102, %r786, 8;
	add.s64 	%rd39, %rd28, %rd102;
	ld.global.f64 	%fd653, [%rd39];
	sub.f64 	%fd310, %fd652, %fd653;
	{
	.reg .b32 %temp; 
	mov.b64 	{%temp, %r128}, %fd310;
	}
	abs.f64 	%fd311, %fd310;
	{ // callseq 18, 0
	.param .b64 param0;
	st.param.f64 	[param0], %fd311;
	.param .b64 retval0;
	call.uni (retval0), 
	__internal_accurate_pow, 
	(
	param0
	);
	ld.param.f64 	%fd654, [retval0];
	} // callseq 18
	setp.lt.s32 	%p216, %r128, 0;
	neg.f64 	%fd656, %fd654;
	selp.f64 	%fd657, %fd656, %fd654, %p214;
	selp.f64 	%fd658, %fd657, %fd654, %p216;
	setp.eq.f64 	%p217, %fd310, 0d0000000000000000;
	selp.b32 	%r361, %r128, 0, %p214;
	or.b32  	%r362, %r361, 2146435072;
	selp.b32 	%r363, %r362, %r361, %p213;
	mov.b32 	%r364, 0;
	mov.b64 	%fd659, {%r364, %r363};
	selp.f64 	%fd1159, %fd659, %fd658, %p217;
	add.f64 	%fd660, %fd310, 0d4000000000000000;
	{
	.reg .b32 %temp; 
	mov.b64 	{%temp, %r365}, %fd660;
	}
	and.b32  	%r366, %r365, 2146435072;
	setp.ne.s32 	%p218, %r366, 2146435072;
	@%p218 bra 	$L__BB5_272;
	setp.nan.f64 	%p219, %fd310, %fd310;
	@%p219 bra 	$L__BB5_271;
	setp.neu.f64 	%p220, %fd311, 0d7FF0000000000000;
	@%p220 bra 	$L__BB5_272;
	selp.b32 	%r367, %r102, %r101, %p2;
	selp.b32 	%r368, %r367, %r101, %p216;
	mov.b32 	%r369, 0;
	mov.b64 	%fd1159, {%r369, %r368};
	bra.uni 	$L__BB5_272;
$L__BB5_271:
	mov.f64 	%fd661, 0d4000000000000000;
	add.rn.f64 	%fd1159, %fd310, %fd661;
$L__BB5_272:
	setp.eq.f64 	%p222, %fd310, 0d3FF0000000000000;
	selp.f64 	%fd662, 0d3FF0000000000000, %fd1159, %p222;
	add.f64 	%fd1162, %fd1162, %fd662;
	setp.eq.s32 	%p223, %r119, 1;
	@%p223 bra 	$L__BB5_285;
	setp.lt.s32 	%p224, %r99, 0;
	setp.eq.s32 	%p225, %r100, 1062207488;
	ld.global.f64 	%fd663, [%rd38+8];
	ld.global.f64 	%fd664, [%rd39+8];
	sub.f64 	%fd317, %fd663, %fd664;
	{
	.reg .b32 %temp; 
	mov.b64 	{%temp, %r129}, %fd317;
	}
	abs.f64 	%fd318, %fd317;
	{ // callseq 19, 0
	.param .b64 param0;
	st.param.f64 	[param0], %fd318;
	.param .b64 retval0;
	call.uni (retval0), 
	__internal_accurate_pow, 
	(
	param0
	);
	ld.param.f64 	%fd665, [retval0];
	} // callseq 19
	setp.lt.s32 	%p227, %r129, 0;
	neg.f64 	%fd667, %fd665;
	selp.f64 	%fd668, %fd667, %fd665, %p225;
	selp.f64 	%fd669, %fd668, %fd665, %p227;
	setp.eq.f64 	%p228, %fd317, 0d0000000000000000;
	selp.b32 	%r370, %r129, 0, %p225;
	or.b32  	%r371, %r370, 2146435072;
	selp.b32 	%r372, %r371, %r370, %p224;
	mov.b32 	%r373, 0;
	mov.b64 	%fd670, {%r373, %r372};
	selp.f64 	%fd1160, %fd670, %fd669, %p228;
	add.f64 	%fd671, %fd317, 0d4000000000000000;
	{
	.reg .b32 %temp; 
	mov.b64 	{%temp, %r374}, %fd671;
	}
	and.b32  	%r375, %r374, 2146435072;
	setp.ne.s32 	%p229, %r375, 2146435072;
	@%p229 bra 	$L__BB5_278;
	setp.nan.f64 	%p230, %fd317, %fd317;
	@%p230 bra 	$L__BB5_277;
	setp.neu.f64 	%p231, %fd318, 0d7FF0000000000000;
	@%p231 bra 	$L__BB5_278;
	selp.b32 	%r376, %r102, %r101, %p2;
	selp.b32 	%r377, %r376, %r101, %p227;
	mov.b32 	%r378, 0;
	mov.b64 	%fd1160, {%r378, %r377};
	bra.uni 	$L__BB5_278;
$L__BB5_277:
	mov.f64 	%fd672, 0d4000000000000000;
	add.rn.f64 	%fd1160, %fd317, %fd672;
$L__BB5_278:
	setp.eq.f64 	%p233, %fd317, 0d3FF0000000000000;
	selp.f64 	%fd673, 0d3FF0000000000000, %fd1160, %p233;
	add.f64 	%fd1162, %fd1162, %fd673;
	setp.eq.s32 	%p234, %r119, 2;
	@%p234 bra 	$L__BB5_285;
	setp.lt.s32 	%p235, %r99, 0;
	setp.eq.s32 	%p236, %r100, 1062207488;
	ld.global.f64 	%fd674, [%rd38+16];
	ld.global.f64 	%fd675, [%rd39+16];
	sub.f64 	%fd324, %fd674, %fd675;
	{
	.reg .b32 %temp; 
	mov.b64 	{%temp, %r130}, %fd324;
	}
	abs.f64 	%fd325, %fd324;
	{ // callseq 20, 0
	.param .b64 param0;
	st.param.f64 	[param0], %fd325;
	.param .b64 retval0;
	call.uni (retval0), 
	__internal_accurate_pow, 
	(
	param0
	);
	ld.param.f64 	%fd676, [retval0];
	} // callseq 20
	setp.lt.s32 	%p238, %r130, 0;
	neg.f64 	%fd678, %fd676;
	selp.f64 	%fd679, %fd678, %fd676, %p236;
	selp.f64 	%fd680, %fd679, %fd676, %p238;
	setp.eq.f64 	%p239, %fd324, 0d0000000000000000;
	selp.b32 	%r379, %r130, 0, %p236;
	or.b32  	%r380, %r379, 2146435072;
	selp.b32 	%r381, %r380, %r379, %p235;
	mov.b32 	%r382, 0;
	mov.b64 	%fd681, {%r382, %r381};
	selp.f64 	%fd1161, %fd681, %fd680, %p239;
	add.f64 	%fd682, %fd324, 0d4000000000000000;
	{
	.reg .b32 %temp; 
	mov.b64 	{%temp, %r383}, %fd682;
	}
	and.b32  	%r384, %r383, 2146435072;
	setp.ne.s32 	%p240, %r384, 2146435072;
	@%p240 bra 	$L__BB5_284;
	setp.nan.f64 	%p241, %fd324, %fd324;
	@%p241 bra 	$L__BB5_283;
	setp.neu.f64 	%p242, %fd325, 0d7FF0000000000000;
	@%p242 bra 	$L__BB5_284;
	setp.lt.s32 	%p243, %r130, 0;
	selp.b32 	%r385, %r102, %r101, %p2;
	selp.b32 	%r386, %r385, %r101, %p243;
	mov.b32 	%r387, 0;
	mov.b64 	%fd1161, {%r387, %r386};
	bra.uni 	$L__BB5_284;
$L__BB5_283:
	mov.f64 	%fd683, 0d4000000000000000;
	add.rn.f64 	%fd1161, %fd324, %fd683;
$L__BB5_284:
	setp.eq.f64 	%p244, %fd324, 0d3FF0000000000000;
	selp.f64 	%fd684, 0d3FF0000000000000, %fd1161, %p244;
	add.f64 	%fd1162, %fd1162, %fd684;
$L__BB5_285:
	sqrt.rn.f64 	%fd1163, %fd1162;
	and.b32  	%r131, %r162, 2147483644;
	mov.b32 	%r788, 1;
	mov.b32 	%r787, 0;
$L__BB5_286:
	setp.lt.u32 	%p245, %r162, 4;
	mul.lo.s32 	%r134, %r788, %r162;
	mov.f64 	%fd1174, 0d0000000000000000;
	mov.b32 	%r790, 0;
	@%p245 bra 	$L__BB5_309;
	mov.f64 	%fd1174, 0d0000000000000000;
	mov.b32 	%r789, 0;
$L__BB5_288:
	setp.lt.s32 	%p246, %r99, 0;
	setp.eq.s32 	%p247, %r100, 1062207488;
	add.s32 	%r392, %r789, %r118;
	mul.wide.s32 	%rd103, %r392, 8;
	add.s64 	%rd40, %rd27, %rd103;
	ld.global.f64 	%fd688, [%rd40];
	add.s32 	%r393, %r789, %r134;
	mul.wide.u32 	%rd104, %r393, 8;
	add.s64 	%rd41, %rd28, %rd104;
	ld.global.f64 	%fd689, [%rd41];
	sub.f64 	%fd335, %fd688, %fd689;
	{
	.reg .b32 %temp; 
	mov.b64 	{%temp, %r136}, %fd335;
	}
	abs.f64 	%fd336, %fd335;
	{ // callseq 21, 0
	.param .b64 param0;
	st.param.f64 	[param0], %fd336;
	.param .b64 retval0;
	call.uni (retval0), 
	__internal_accurate_pow, 
	(
	param0
	);
	ld.param.f64 	%fd690, [retval0];
	} // callseq 21
	setp.lt.s32 	%p249, %r136, 0;
	neg.f64 	%fd692, %fd690;
	selp.f64 	%fd693, %fd692, %fd690, %p247;
	selp.f64 	%fd694, %fd693, %fd690, %p249;
	setp.eq.f64 	%p250, %fd335, 0d0000000000000000;
	selp.b32 	%r394, %r136, 0, %p247;
	or.b32  	%r395, %r394, 2146435072;
	selp.b32 	%r396, %r395, %r394, %p246;
	mov.b32 	%r397, 0;
	mov.b64 	%fd695, {%r397, %r396};
	selp.f64 	%fd1165, %fd695, %fd694, %p250;
	add.f64 	%fd696, %fd335, 0d4000000000000000;
	{
	.reg .b32 %temp; 
	mov.b64 	{%temp, %r398}, %fd696;
	}
	and.b32  	%r399, %r398, 2146435072;
	setp.ne.s32 	%p251, %r399, 2146435072;
	@%p251 bra 	$L__BB5_293;
	setp.nan.f64 	%p252, %fd335, %fd335;
	@%p252 bra 	$L__BB5_292;
	setp.neu.f64 	%p253, %fd336, 0d7FF0000000000000;
	@%p253 bra 	$L__BB5_293;
	selp.b32 	%r400, %r102, %r101, %p2;
	selp.b32 	%r401, %r400, %r101, %p249;
	mov.b32 	%r402, 0;
	mov.b64 	%fd1165, {%r402, %r401};
	bra.uni 	$L__BB5_293;
$L__BB5_292:
	mov.f64 	%fd697, 0d4000000000000000;
	add.rn.f64 	%fd1165, %fd335, %fd697;
$L__BB5_293:
	setp.eq.f64 	%p258, %fd335, 0d3FF0000000000000;
	selp.f64 	%fd698, 0d3FF0000000000000, %fd1165, %p258;
	add.f64 	%fd341, %fd1174, %fd698;
	ld.global.f64 	%fd699, [%rd40+8];
	ld.global.f64 	%fd700, [%rd41+8];
	sub.f64 	%fd342, %fd699, %fd700;
	{
	.reg .b32 %temp; 
	mov.b64 	{%temp, %r137}, %fd342;
	}
	abs.f64 	%fd343, %fd342;
	{ // callseq 22, 0
	.param .b64 param0;
	st.param.f64 	[param0], %fd343;
	.param .b64 retval0;
	call.uni (retval0), 
	__internal_accurate_pow, 
	(
	param0
	);
	ld.param.f64 	%fd701, [retval0];
	} // callseq 22
	setp.lt.s32 	%p259, %r137, 0;
	neg.f64 	%fd703, %fd701;
	selp.f64 	%fd704, %fd703, %fd701, %p247;
	selp.f64 	%fd705, %fd704, %fd701, %p259;
	setp.eq.f64 	%p260, %fd342, 0d0000000000000000;
	selp.b32 	%r403, %r137, 0, %p247;
	or.b32  	%r404, %r403, 2146435072;
	selp.b32 	%r405, %r404, %r403, %p246;
	mov.b32 	%r406, 0;
	mov.b64 	%fd706, {%r406, %r405};
	selp.f64 	%fd1166, %fd706, %fd705, %p260;
	add.f64 	%fd707, %fd342, 0d4000000000000000;
	{
	.reg .b32 %temp; 
	mov.b64 	{%temp, %r407}, %fd707;
	}
	and.b32  	%r408, %r407, 2146435072;
	setp.ne.s32 	%p261, %r408, 2146435072;
	@%p261 bra 	$L__BB5_298;
	setp.nan.f64 	%p262, %fd342, %fd342;
	@%p262 bra 	$L__BB5_297;
	setp.neu.f64 	%p263, %fd343, 0d7FF0000000000000;
	@%p263 bra 	$L__BB5_298;
	selp.b32 	%r409, %r102, %r101, %p2;
	selp.b32 	%r410, %r409, %r101, %p259;
	mov.b32 	%r411, 0;
	mov.b64 	%fd1166, {%r411, %r410};
	bra.uni 	$L__BB5_298;
$L__BB5_297:
	mov.f64 	%fd708, 0d4000000000000000;
	add.rn.f64 	%fd1166, %fd342, %fd708;
$L__BB5_298:
	setp.eq.f64 	%p268, %fd342, 0d3FF0000000000000;
	selp.f64 	%fd709, 0d3FF0000000000000, %fd1166, %p268;
	add.f64 	%fd348, %fd341, %fd709;
	ld.global.f64 	%fd710, [%rd40+16];
	ld.global.f64 	%fd711, [%rd41+16];
	sub.f64 	%fd349, %fd710, %fd711;
	{
	.reg .b32 %temp; 
	mov.b64 	{%temp, %r138}, %fd349;
	}
	abs.f64 	%fd350, %fd349;
	{ // callseq 23, 0
	.param .b64 param0;
	st.param.f64 	[param0], %fd350;
	.param .b64 retval0;
	call.uni (retval0), 
	__internal_accurate_pow, 
	(
	param0
	);
	ld.param.f64 	%fd712, [retval0];
	} // callseq 23
	setp.lt.s32 	%p269, %r138, 0;
	neg.f64 	%fd714, %fd712;
	selp.f64 	%fd715, %fd714, %fd712, %p247;
	selp.f64 	%fd716, %fd715, %fd712, %p269;
	setp.eq.f64 	%p270, %fd349, 0d0000000000000000;
	selp.b32 	%r412, %r138, 0, %p247;
	or.b32  	%r413, %r412, 2146435072;
	selp.b32 	%r414, %r413, %r412, %p246;
	mov.b32 	%r415, 0;
	mov.b64 	%fd717, {%r415, %r414};
	selp.f64 	%fd1167, %fd717, %fd716, %p270;
	add.f64 	%fd718, %fd349, 0d4000000000000000;
	{
	.reg .b32 %temp; 
	mov.b64 	{%temp, %r416}, %fd718;
	}
	and.b32  	%r417, %r416, 2146435072;
	setp.ne.s32 	%p271, %r417, 2146435072;
	@%p271 bra 	$L__BB5_303;
	setp.nan.f64 	%p272, %fd349, %fd349;
	@%p272 bra 	$L__BB5_302;
	setp.neu.f64 	%p273, %fd350, 0d7FF0000000000000;
	@%p273 bra 	$L__BB5_303;
	selp.b32 	%r418, %r102, %r101, %p2;
	selp.b32 	%r419, %r418, %r101, %p269;
	mov.b32 	%r420, 0;
	mov.b64 	%fd1167, {%r420, %r419};
	bra.uni 	$L__BB5_303;
$L__BB5_302:
	mov.f64 	%fd719, 0d4000000000000000;
	add.rn.f64 	%fd1167, %fd349, %fd719;
$L__BB5_303:
	setp.eq.f64 	%p278, %fd349, 0d3FF0000000000000;
	selp.f64 	%fd720, 0d3FF0000000000000, %fd1167, %p278;
	add.f64 	%fd355, %fd348, %fd720;
	ld.global.f64 	%fd721, [%rd40+24];
	ld.global.f64 	%fd722, [%rd41+24];
	sub.f64 	%fd356, %fd721, %fd722;
	{
	.reg .b32 %temp; 
	mov.b64 	{%temp, %r139}, %fd356;
	}
	abs.f64 	%fd357, %fd356;
	{ // callseq 24, 0
	.param .b64 param0;
	st.param.f64 	[param0], %fd357;
	.param .b64 retval0;
	call.uni (retval0), 
	__internal_accurate_pow, 
	(
	param0
	);
	ld.param.f64 	%fd723, [retval0];
	} // callseq 24
	setp.lt.s32 	%p279, %r139, 0;
	neg.f64 	%fd725, %fd723;
	selp.f64 	%fd726, %fd725, %fd723, %p247;
	selp.f64 	%fd727, %fd726, %fd723, %p279;
	setp.eq.f64 	%p280, %fd356, 0d0000000000000000;
	selp.b32 	%r421, %r139, 0, %p247;
	or.b32  	%r422, %r421, 2146435072;
	selp.b32 	%r423, %r422, %r421, %p246;
	mov.b32 	%r424, 0;
	mov.b64 	%fd728, {%r424, %r423};
	selp.f64 	%fd1168, %fd728, %fd727, %p280;
	add.f64 	%fd729, %fd356, 0d4000000000000000;
	{
	.reg .b32 %temp; 
	mov.b64 	{%temp, %r425}, %fd729;
	}
	and.b32  	%r426, %r425, 2146435072;
	setp.ne.s32 	%p281, %r426, 2146435072;
	@%p281 bra 	$L__BB5_308;
	setp.nan.f64 	%p282, %fd356, %fd356;
	@%p282 bra 	$L__BB5_307;
	setp.neu.f64 	%p283, %fd357, 0d7FF0000000000000;
	@%p283 bra 	$L__BB5_308;
	selp.b32 	%r427, %r102, %r101, %p2;
	selp.b32 	%r428, %r427, %r101, %p279;
	mov.b32 	%r429, 0;
	mov.b64 	%fd1168, {%r429, %r428};
	bra.uni 	$L__BB5_308;
$L__BB5_307:
	mov.f64 	%fd730, 0d4000000000000000;
	add.rn.f64 	%fd1168, %fd356, %fd730;
$L__BB5_308:
	setp.eq.f64 	%p285, %fd356, 0d3FF0000000000000;
	selp.f64 	%fd731, 0d3FF0000000000000, %fd1168, %p285;
	add.f64 	%fd1174, %fd355, %fd731;
	add.s32 	%r789, %r789, 4;
	setp.ne.s32 	%p286, %r789, %r131;
	mov.u32 	%r790, %r131;
	@%p286 bra 	$L__BB5_288;
$L__BB5_309:
	setp.eq.s32 	%p287, %r119, 0;
	@%p287 bra 	$L__BB5_328;
	setp.lt.s32 	%p288, %r99, 0;
	setp.eq.s32 	%p289, %r100, 1062207488;
	add.s32 	%r430, %r790, %r118;
	mul.wide.s32 	%rd105, %r430, 8;
	add.s64 	%rd42, %rd27, %rd105;
	ld.global.f64 	%fd732, [%rd42];
	add.s32 	%r431, %r790, %r134;
	mul.wide.u32 	%rd106, %r431, 8;
	add.s64 	%rd107, %rd28, %rd106;
	ld.global.f64 	%fd733, [%rd107];
	sub.f64 	%fd365, %fd732, %fd733;
	{
	.reg .b32 %temp; 
	mov.b64 	{%temp, %r142}, %fd365;
	}
	abs.f64 	%fd366, %fd365;
	{ // callseq 25, 0
	.param .b64 param0;
	st.param.f64 	[param0], %fd366;
	.param .b64 retval0;
	call.uni (retval0), 
	__internal_accurate_pow, 
	(
	param0
	);
	ld.param.f64 	%fd734, [retval0];
	} // callseq 25
	setp.lt.s32 	%p291, %r142, 0;
	neg.f64 	%fd736, %fd734;
	selp.f64 	%fd737, %fd736, %fd734, %p289;
	selp.f64 	%fd738, %fd737, %fd734, %p291;
	setp.eq.f64 	%p292, %fd365, 0d0000000000000000;
	selp.b32 	%r432, %r142, 0, %p289;
	or.b32  	%r433, %r432, 2146435072;
	selp.b32 	%r434, %r433, %r432, %p288;
	mov.b32 	%r435, 0;
	mov.b64 	%fd739, {%r435, %r434};
	selp.f64 	%fd1171, %fd739, %fd738, %p292;
	add.f64 	%fd740, %fd365, 0d4000000000000000;
	{
	.reg .b32 %temp; 
	mov.b64 	{%temp, %r436}, %fd740;
	}
	and.b32  	%r437, %r436, 2146435072;
	setp.ne.s32 	%p293, %r437, 2146435072;
	@%p293 bra 	$L__BB5_315;
	setp.nan.f64 	%p294, %fd365, %fd365;
	@%p294 bra 	$L__BB5_314;
	setp.neu.f64 	%p295, %fd366, 0d7FF0000000000000;
	@%p295 bra 	$L__BB5_315;
	selp.b32 	%r438, %r102, %r101, %p2;
	selp.b32 	%r439, %r438, %r101, %p291;
	mov.b32 	%r440, 0;
	mov.b64 	%fd1171, {%r440, %r439};
	bra.uni 	$L__BB5_315;
$L__BB5_314:
	mov.f64 	%fd741, 0d4000000000000000;
	add.rn.f64 	%fd1171, %fd365, %fd741;
$L__BB5_315:
	setp.eq.s32 	%p297, %r119, 1;
	setp.eq.f64 	%p298, %fd365, 0d3FF0000000000000;
	selp.f64 	%fd742, 0d3FF0000000000000, %fd1171, %p298;
	add.f64 	%fd1174, %fd1174, %fd742;
	@%p297 bra 	$L__BB5_328;
	ld.global.f64 	%fd743, [%rd42+8];
	cvt.u64.u32 	%rd108, %r134;
	cvt.u64.u32 	%rd109, %r790;
	add.s64 	%rd110, %rd109, %rd108;
	shl.b64 	%rd111, %rd110, 3;
	add.s64 	%rd43, %rd28, %rd111;
	ld.global.f64 	%fd744, [%rd43+8];
	sub.f64 	%fd372, %fd743, %fd744;
	{
	.reg .b32 %temp; 
	mov.b64 	{%temp, %r143}, %fd372;
	}
	abs.f64 	%fd373, %fd372;
	{ // callseq 26, 0
	.param .b64 param0;
	st.param.f64 	[param0], %fd373;
	.param .b64 retval0;
	call.uni (retval0), 
	__internal_accurate_pow, 
	(
	param0
	);
	ld.param.f64 	%fd745, [retval0];
	} // callseq 26
	setp.lt.s32 	%p302, %r143, 0;
	neg.f64 	%fd747, %fd745;
	selp.f64 	%fd748, %fd747, %fd745, %p289;
	selp.f64 	%fd749, %fd748, %fd745, %p302;
	setp.eq.f64 	%p303, %fd372, 0d0000000000000000;
	selp.b32 	%r441, %r143, 0, %p289;
	or.b32  	%r442, %r441, 2146435072;
	selp.b32 	%r443, %r442, %r441, %p288;
	mov.b32 	%r444, 0;
	mov.b64 	%fd750, {%r444, %r443};
	selp.f64 	%fd1172, %fd750, %fd749, %p303;
	add.f64 	%fd751, %fd372, 0d4000000000000000;
	{
	.reg .b32 %temp; 
	mov.b64 	{%temp, %r445}, %fd751;
	}
	and.b32  	%r446, %r445, 2146435072;
	setp.ne.s32 	%p304, %r446, 2146435072;
	@%p304 bra 	$L__BB5_321;
	setp.nan.f64 	%p305, %fd372, %fd372;
	@%p305 bra 	$L__BB5_320;
	setp.neu.f64 	%p306, %fd373, 0d7FF0000000000000;
	@%p306 bra 	$L__BB5_321;
	selp.b32 	%r447, %r102, %r101, %p2;
	selp.b32 	%r448, %r447, %r101, %p302;
	mov.b32 	%r449, 0;
	mov.b64 	%fd1172, {%r449, %r448};
	bra.uni 	$L__BB5_321;
$L__BB5_320:
	mov.f64 	%fd752, 0d4000000000000000;
	add.rn.f64 	%fd1172, %fd372, %fd752;
$L__BB5_321:
	setp.eq.s32 	%p308, %r119, 2;
	setp.eq.f64 	%p309, %fd372, 0d3FF0000000000000;
	selp.f64 	%fd753, 0d3FF0000000000000, %fd1172, %p309;
	add.f64 	%fd1174, %fd1174, %fd753;
	@%p308 bra 	$L__BB5_328;
	ld.global.f64 	%fd754, [%rd42+16];
	ld.global.f64 	%fd755, [%rd43+16];
	sub.f64 	%fd379, %fd754, %fd755;
	{
	.reg .b32 %temp; 
	mov.b64 	{%temp, %r144}, %fd379;
	}
	abs.f64 	%fd380, %fd379;
	{ // callseq 27, 0
	.param .b64 param0;
	st.param.f64 	[param0], %fd380;
	.param .b64 retval0;
	call.uni (retval0), 
	__internal_accurate_pow, 
	(
	param0
	);
	ld.param.f64 	%fd756, [retval0];
	} // callseq 27
	setp.lt.s32 	%p313, %r144, 0;
	neg.f64 	%fd758, %fd756;
	selp.f64 	%fd759, %fd758, %fd756, %p289;
	selp.f64 	%fd760, %fd759, %fd756, %p313;
	setp.eq.f64 	%p314, %fd379, 0d0000000000000000;
	selp.b32 	%r450, %r144, 0, %p289;
	or.b32  	%r451, %r450, 2146435072;
	selp.b32 	%r452, %r451, %r450, %p288;
	mov.b32 	%r453, 0;
	mov.b64 	%fd761, {%r453, %r452};
	selp.f64 	%fd1173, %fd761, %fd760, %p314;
	add.f64 	%fd762, %fd379, 0d4000000000000000;
	{
	.reg .b32 %temp; 
	mov.b64 	{%temp, %r454}, %fd762;
	}
	and.b32  	%r455, %r454, 2146435072;
	setp.ne.s32 	%p315, %r455, 2146435072;
	@%p315 bra 	$L__BB5_327;
	setp.nan.f64 	%p316, %fd379, %fd379;
	@%p316 bra 	$L__BB5_326;
	setp.neu.f64 	%p317, %fd380, 0d7FF0000000000000;
	@%p317 bra 	$L__BB5_327;
	selp.b32 	%r456, %r102, %r101, %p2;
	selp.b32 	%r457, %r456, %r101, %p313;
	mov.b32 	%r458, 0;
	mov.b64 	%fd1173, {%r458, %r457};
	bra.uni 	$L__BB5_327;
$L__BB5_326:
	mov.f64 	%fd763, 0d4000000000000000;
	add.rn.f64 	%fd1173, %fd379, %fd763;
$L__BB5_327:
	setp.eq.f64 	%p319, %fd379, 0d3FF0000000000000;
	selp.f64 	%fd764, 0d3FF0000000000000, %fd1173, %p319;
	add.f64 	%fd1174, %fd1174, %fd764;
$L__BB5_328:
	sqrt.rn.f64 	%fd765, %fd1174;
	setp.lt.f64 	%p320, %fd765, %fd1163;
	selp.f64 	%fd1163, %fd765, %fd1163, %p320;
	selp.b32 	%r787, %r788, %r787, %p320;
	add.s32 	%r788, %r788, 1;
	setp.ne.s32 	%p321, %r788, %r163;
	@%p321 bra 	$L__BB5_286;
	mul.wide.s32 	%rd112, %r116, 4;
	add.s64 	%rd113, %rd29, %rd112;
	st.global.u32 	[%rd113], %r787;
	bra.uni 	$L__BB5_381;
$L__BB5_330:
	mov.f64 	%fd536, 0d4000000000000000;
	add.rn.f64 	%fd1177, %fd390, %fd536;
$L__BB5_331:
	setp.eq.f64 	%p105, %fd390, 0d3FF0000000000000;
	selp.f64 	%fd537, 0d3FF0000000000000, %fd1177, %p105;
	add.f64 	%fd396, %fd1186, %fd537;
	ld.global.f64 	%fd538, [%rd44+8];
	ld.global.f64 	%fd539, [%rd45+8];
	sub.f64 	%fd397, %fd538, %fd539;
	{
	.reg .b32 %temp; 
	mov.b64 	{%temp, %r151}, %fd397;
	}
	abs.f64 	%fd398, %fd397;
	{ // callseq 8, 0
	.param .b64 param0;
	st.param.f64 	[param0], %fd398;
	.param .b64 retval0;
	call.uni (retval0), 
	__internal_accurate_pow, 
	(
	param0
	);
	ld.param.f64 	%fd540, [retval0];
	} // callseq 8
	setp.lt.s32 	%p106, %r151, 0;
	neg.f64 	%fd542, %fd540;
	selp.f64 	%fd543, %fd542, %fd540, %p94;
	selp.f64 	%fd544, %fd543, %fd540, %p106;
	setp.eq.f64 	%p107, %fd397, 0d0000000000000000;
	selp.b32 	%r263, %r151, 0, %p94;
	or.b32  	%r264, %r263, 2146435072;
	selp.b32 	%r265, %r264, %r263, %p93;
	mov.b32 	%r266, 0;
	mov.b64 	%fd545, {%r266, %r265};
	selp.f64 	%fd1178, %fd545, %fd544, %p107;
	add.f64 	%fd546, %fd397, 0d4000000000000000;
	{
	.reg .b32 %temp; 
	mov.b64 	{%temp, %r267}, %fd546;
	}
	and.b32  	%r268, %r267, 2146435072;
	setp.ne.s32 	%p108, %r268, 2146435072;
	@%p108 bra 	$L__BB5_336;
	setp.nan.f64 	%p109, %fd397, %fd397;
	@%p109 bra 	$L__BB5_335;
	setp.neu.f64 	%p110, %fd398, 0d7FF0000000000000;
	@%p110 bra 	$L__BB5_336;
	selp.b32 	%r269, %r102, %r101, %p2;
	selp.b32 	%r270, %r269, %r101, %p106;
	mov.b32 	%r271, 0;
	mov.b64 	%fd1178, {%r271, %r270};
	bra.uni 	$L__BB5_336;
$L__BB5_335:
	mov.f64 	%fd547, 0d4000000000000000;
	add.rn.f64 	%fd1178, %fd397, %fd547;
$L__BB5_336:
	setp.eq.f64 	%p115, %fd397, 0d3FF0000000000000;
	selp.f64 	%fd548, 0d3FF0000000000000, %fd1178, %p115;
	add.f64 	%fd403, %fd396, %fd548;
	ld.global.f64 	%fd549, [%rd44+16];
	ld.global.f64 	%fd550, [%rd45+16];
	sub.f64 	%fd404, %fd549, %fd550;
	{
	.reg .b32 %temp; 
	mov.b64 	{%temp, %r152}, %fd404;
	}
	abs.f64 	%fd405, %fd404;
	{ // callseq 9, 0
	.param .b64 param0;
	st.param.f64 	[param0], %fd405;
	.param .b64 retval0;
	call.uni (retval0), 
	__internal_accurate_pow, 
	(
	param0
	);
	ld.param.f64 	%fd551, [retval0];
	} // callseq 9
	setp.lt.s32 	%p116, %r152, 0;
	neg.f64 	%fd553, %fd551;
	selp.f64 	%fd554, %fd553, %fd551, %p94;
	selp.f64 	%fd555, %fd554, %fd551, %p116;
	setp.eq.f64 	%p117, %fd404, 0d0000000000000000;
	selp.b32 	%r272, %r152, 0, %p94;
	or.b32  	%r273, %r272, 2146435072;
	selp.b32 	%r274, %r273, %r272, %p93;
	mov.b32 	%r275, 0;
	mov.b64 	%fd556, {%r275, %r274};
	selp.f64 	%fd1179, %fd556, %fd555, %p117;
	add.f64 	%fd557, %fd404, 0d4000000000000000;
	{
	.reg .b32 %temp; 
	mov.b64 	{%temp, %r276}, %fd557;
	}
	and.b32  	%r277, %r276, 2146435072;
	setp.ne.s32 	%p118, %r277, 2146435072;
	@%p118 bra 	$L__BB5_341;
	setp.nan.f64 	%p119, %fd404, %fd404;
	@%p119 bra 	$L__BB5_340;
	setp.neu.f64 	%p120, %fd405, 0d7FF0000000000000;
	@%p120 bra 	$L__BB5_341;
	selp.b32 	%r278, %r102, %r101, %p2;
	selp.b32 	%r279, %r278, %r101, %p116;
	mov.b32 	%r280, 0;
	mov.b64 	%fd1179, {%r280, %r279};
	bra.uni 	$L__BB5_341;
$L__BB5_340:
	mov.f64 	%fd558, 0d4000000000000000;
	add.rn.f64 	%fd1179, %fd404, %fd558;
$L__BB5_341:
	setp.eq.f64 	%p125, %fd404, 0d3FF0000000000000;
	selp.f64 	%fd559, 0d3FF0000000000000, %fd1179, %p125;
	add.f64 	%fd410, %fd403, %fd559;
	ld.global.f64 	%fd560, [%rd44+24];
	ld.global.f64 	%fd561, [%rd45+24];
	sub.f64 	%fd411, %fd560, %fd561;
	{
	.reg .b32 %temp; 
	mov.b64 	{%temp, %r153}, %fd411;
	}
	abs.f64 	%fd412, %fd411;
	{ // callseq 10, 0
	.param .b64 param0;
	st.param.f64 	[param0], %fd412;
	.param .b64 retval0;
	call.uni (retval0), 
	__internal_accurate_pow, 
	(
	param0
	);
	ld.param.f64 	%fd562, [retval0];
	} // callseq 10
	setp.lt.s32 	%p126, %r153, 0;
	neg.f64 	%fd564, %fd562;
	selp.f64 	%fd565, %fd564, %fd562, %p94;
	selp.f64 	%fd566, %fd565, %fd562, %p126;
	setp.eq.f64 	%p127, %fd411, 0d0000000000000000;
	selp.b32 	%r281, %r153, 0, %p94;
	or.b32  	%r282, %r281, 2146435072;
	selp.b32 	%r283, %r282, %r281, %p93;
	mov.b32 	%r284, 0;
	mov.b64 	%fd567, {%r284, %r283};
	selp.f64 	%fd1180, %fd567, %fd566, %p127;
	add.f64 	%fd568, %fd411, 0d4000000000000000;
	{
	.reg .b32 %temp; 
	mov.b64 	{%temp, %r285}, %fd568;
	}
	and.b32  	%r286, %r285, 2146435072;
	setp.ne.s32 	%p128, %r286, 2146435072;
	@%p128 bra 	$L__BB5_346;
	setp.nan.f64 	%p129, %fd411, %fd411;
	@%p129 bra 	$L__BB5_345;
	setp.neu.f64 	%p130, %fd412, 0d7FF0000000000000;
	@%p130 bra 	$L__BB5_346;
	selp.b32 	%r287, %r102, %r101, %p2;
	selp.b32 	%r288, %r287, %r101, %p126;
	mov.b32 	%r289, 0;
	mov.b64 	%fd1180, {%r289, %r288};
	bra.uni 	$L__BB5_346;
$L__BB5_345:
	mov.f64 	%fd569, 0d4000000000000000;
	add.rn.f64 	%fd1180, %fd411, %fd569;
$L__BB5_346:
	setp.eq.f64 	%p132, %fd411, 0d3FF0000000000000;
	selp.f64 	%fd570, 0d3FF0000000000000, %fd1180, %p132;
	add.f64 	%fd1186, %fd410, %fd570;
	add.s32 	%r793, %r793, 4;
	and.b32  	%r794, %r162, 2147483644;
	setp.ne.s32 	%p133, %r793, %r794;
	@%p133 bra 	$L__BB5_238;
$L__BB5_347:
	setp.eq.s32 	%p134, %r104, 0;
	@%p134 bra 	$L__BB5_366;
	setp.lt.s32 	%p135, %r99, 0;
	setp.eq.s32 	%p136, %r100, 1062207488;
	mad.lo.s32 	%r290, %r103, %r162, %r794;
	mul.wide.s32 	%rd89, %r290, 8;
	add.s64 	%rd46, %rd27, %rd89;
	ld.global.f64 	%fd571, [%rd46];
	mad.lo.s32 	%r291, %r792, %r162, %r794;
	mul.wide.u32 	%rd90, %r291, 8;
	add.s64 	%rd91, %rd28, %rd90;
	ld.global.f64 	%fd572, [%rd91];
	sub.f64 	%fd420, %fd571, %fd572;
	{
	.reg .b32 %temp; 
	mov.b64 	{%temp, %r157}, %fd420;
	}
	abs.f64 	%fd421, %fd420;
	{ // callseq 11, 0
	.param .b64 param0;
	st.param.f64 	[param0], %fd421;
	.param .b64 retval0;
	call.uni (retval0), 
	__internal_accurate_pow, 
	(
	param0
	);
	ld.param.f64 	%fd573, [retval0];
	} // callseq 11
	setp.lt.s32 	%p138, %r157, 0;
	neg.f64 	%fd575, %fd573;
	selp.f64 	%fd576, %fd575, %fd573, %p136;
	selp.f64 	%fd577, %fd576, %fd573, %p138;
	setp.eq.f64 	%p139, %fd420, 0d0000000000000000;
	selp.b32 	%r292, %r157, 0, %p136;
	or.b32  	%r293, %r292, 2146435072;
	selp.b32 	%r294, %r293, %r292, %p135;
	mov.b32 	%r295, 0;
	mov.b64 	%fd578, {%r295, %r294};
	selp.f64 	%fd1183, %fd578, %fd577, %p139;
	add.f64 	%fd579, %fd420, 0d4000000000000000;
	{
	.reg .b32 %temp; 
	mov.b64 	{%temp, %r296}, %fd579;
	}
	and.b32  	%r297, %r296, 2146435072;
	setp.ne.s32 	%p140, %r297, 2146435072;
	@%p140 bra 	$L__BB5_353;
	setp.nan.f64 	%p141, %fd420, %fd420;
	@%p141 bra 	$L__BB5_352;
	setp.neu.f64 	%p142, %fd421, 0d7FF0000000000000;
	@%p142 bra 	$L__BB5_353;
	selp.b32 	%r298, %r102, %r101, %p2;
	selp.b32 	%r299, %r298, %r101, %p138;
	mov.b32 	%r300, 0;
	mov.b64 	%fd1183, {%r300, %r299};
	bra.uni 	$L__BB5_353;
$L__BB5_352:
	mov.f64 	%fd580, 0d4000000000000000;
	add.rn.f64 	%fd1183, %fd420, %fd580;
$L__BB5_353:
	setp.eq.s32 	%p144, %r104, 1;
	setp.eq.f64 	%p145, %fd420, 0d3FF0000000000000;
	selp.f64 	%fd581, 0d3FF0000000000000, %fd1183, %p145;
	add.f64 	%fd1186, %fd1186, %fd581;
	@%p144 bra 	$L__BB5_366;
	ld.global.f64 	%fd582, [%rd46+8];
	mul.lo.s32 	%r301, %r792, %r162;
	cvt.u64.u32 	%rd92, %r301;
	cvt.u64.u32 	%rd93, %r794;
	add.s64 	%rd94, %rd93, %rd92;
	shl.b64 	%rd95, %rd94, 3;
	add.s64 	%rd47, %rd28, %rd95;
	ld.global.f64 	%fd583, [%rd47+8];
	sub.f64 	%fd427, %fd582, %fd583;
	{
	.reg .b32 %temp; 
	mov.b64 	{%temp, %r158}, %fd427;
	}
	abs.f64 	%fd428, %fd427;
	{ // callseq 12, 0
	.param .b64 param0;
	st.param.f64 	[param0], %fd428;
	.param .b64 retval0;
	call.uni (retval0), 
	__internal_accurate_pow, 
	(
	param0
	);
	ld.param.f64 	%fd584, [retval0];
	} // callseq 12
	setp.lt.s32 	%p149, %r158, 0;
	neg.f64 	%fd586, %fd584;
	selp.f64 	%fd587, %fd586, %fd584, %p136;
	selp.f64 	%fd588, %fd587, %fd584, %p149;
	setp.eq.f64 	%p150, %fd427, 0d0000000000000000;
	selp.b32 	%r302, %r158, 0, %p136;
	or.b32  	%r303, %r302, 2146435072;
	selp.b32 	%r304, %r303, %r302, %p135;
	mov.b32 	%r305, 0;
	mov.b64 	%fd589, {%r305, %r304};
	selp.f64 	%fd1184, %fd589, %fd588, %p150;
	add.f64 	%fd590, %fd427, 0d4000000000000000;
	{
	.reg .b32 %temp; 
	mov.b64 	{%temp, %r306}, %fd590;
	}
	and.b32  	%r307, %r306, 2146435072;
	setp.ne.s32 	%p151, %r307, 2146435072;
	@%p151 bra 	$L__BB5_359;
	setp.nan.f64 	%p152, %fd427, %fd427;
	@%p152 bra 	$L__BB5_358;
	setp.neu.f64 	%p153, %fd428, 0d7FF0000000000000;
	@%p153 bra 	$L__BB5_359;
	selp.b32 	%r308, %r102, %r101, %p2;
	selp.b32 	%r309, %r308, %r101, %p149;
	mov.b32 	%r310, 0;
	mov.b64 	%fd1184, {%r310, %r309};
	bra.uni 	$L__BB5_359;
$L__BB5_358:
	mov.f64 	%fd591, 0d4000000000000000;
	add.rn.f64 	%fd1184, %fd427, %fd591;
$L__BB5_359:
	setp.eq.s32 	%p155, %r104, 2;
	setp.eq.f64 	%p156, %fd427, 0d3FF0000000000000;
	selp.f64 	%fd592, 0d3FF0000000000000, %fd1184, %p156;
	add.f64 	%fd1186, %fd1186, %fd592;
	@%p155 bra 	$L__BB5_366;
	ld.global.f64 	%fd593, [%rd46+16];
	ld.global.f64 	%fd594, [%rd47+16];
	sub.f64 	%fd434, %fd593, %fd594;
	{
	.reg .b32 %temp; 
	mov.b64 	{%temp, %r159}, %fd434;
	}
	abs.f64 	%fd435, %fd434;
	{ // callseq 13, 0
	.param .b64 param0;
	st.param.f64 	[param0], %fd435;
	.param .b64 retval0;
	call.uni (retval0), 
	__internal_accurate_pow, 
	(
	param0
	);
	ld.param.f64 	%fd595, [retval0];
	} // callseq 13
	setp.lt.s32 	%p160, %r159, 0;
	neg.f64 	%fd597, %fd595;
	selp.f64 	%fd598, %fd597, %fd595, %p136;
	selp.f64 	%fd599, %fd598, %fd595, %p160;
	setp.eq.f64 	%p161, %fd434, 0d0000000000000000;
	selp.b32 	%r311, %r159, 0, %p136;
	or.b32  	%r312, %r311, 2146435072;
	selp.b32 	%r313, %r312, %r311, %p135;
	mov.b32 	%r314, 0;
	mov.b64 	%fd600, {%r314, %r313};
	selp.f64 	%fd1185, %fd600, %fd599, %p161;
	add.f64 	%fd601, %fd434, 0d4000000000000000;
	{
	.reg .b32 %temp; 
	mov.b64 	{%temp, %r315}, %fd601;
	}
	and.b32  	%r316, %r315, 2146435072;
	setp.ne.s32 	%p162, %r316, 2146435072;
	@%p162 bra 	$L__BB5_365;
	setp.nan.f64 	%p163, %fd434, %fd434;
	@%p163 bra 	$L__BB5_364;
	setp.neu.f64 	%p164, %fd435, 0d7FF0000000000000;
	@%p164 bra 	$L__BB5_365;
	selp.b32 	%r317, %r102, %r101, %p2;
	selp.b32 	%r318, %r317, %r101, %p160;
	mov.b32 	%r319, 0;
	mov.b64 	%fd1185, {%r319, %r318};
	bra.uni 	$L__BB5_365;
$L__BB5_364:
	mov.f64 	%fd602, 0d4000000000000000;
	add.rn.f64 	%fd1185, %fd434, %fd602;
$L__BB5_365:
	setp.eq.f64 	%p166, %fd434, 0d3FF0000000000000;
	selp.f64 	%fd603, 0d3FF0000000000000, %fd1185, %p166;
	add.f64 	%fd1186, %fd1186, %fd603;
$L__BB5_366:
	sqrt.rn.f64 	%fd604, %fd1186;
	setp.lt.f64 	%p167, %fd604, %fd1175;
	selp.f64 	%fd1175, %fd604, %fd1175, %p167;
	selp.b32 	%r791, %r792, %r791, %p167;
	add.s32 	%r792, %r792, 1;
	setp.ne.s32 	%p168, %r792, %r163;
	@%p168 bra 	$L__BB5_236;
	mul.wide.s32 	%rd96, %r103, 4;
	add.s64 	%rd97, %rd29, %rd96;
	st.global.u32 	[%rd97], %r791;
	bra.uni 	$L__BB5_242;
$L__BB5_368:
	cvt.u64.u32 	%rd72, %r98;
	setp.le.s64 	%p14, %rd30, %rd72;
	add.s64 	%rd73, %rd1, %rd72;
	shl.b64 	%rd74, %rd73, 2;
	add.s64 	%rd48, %rd26, %rd74;
	@%p14 bra 	$L__BB5_370;
	ld.global.u32 	%r176, [%rd48];
	mul.wide.s32 	%rd75, %r176, 4;
	add.s64 	%rd76, %rd29, %rd75;
	mov.b32 	%r177, 0;
	st.global.u32 	[%rd76], %r177;
$L__BB5_370:
	add.s32 	%r178, %r98, 256;
	cvt.u64.u32 	%rd77, %r178;
	setp.le.s64 	%p15, %rd30, %rd77;
	@%p15 bra 	$L__BB5_381;
	ld.global.u32 	%r179, [%rd48+1024];
	mul.wide.s32 	%rd78, %r179, 4;
	add.s64 	%rd79, %rd29, %rd78;
	mov.b32 	%r180, 0;
	st.global.u32 	[%rd79], %r180;
	bra.uni 	$L__BB5_381;
$L__BB5_372:
	setp.lt.s32 	%p8, %r162, 1;
	@%p8 bra 	$L__BB5_377;
	cvt.u64.u32 	%rd64, %r98;
	setp.le.s64 	%p11, %rd30, %rd64;
	add.s64 	%rd65, %rd1, %rd64;
	shl.b64 	%rd66, %rd65, 2;
	add.s64 	%rd49, %rd26, %rd66;
	@%p11 bra 	$L__BB5_375;
	ld.global.u32 	%r171, [%rd49];
	mul.wide.s32 	%rd67, %r171, 4;
	add.s64 	%rd68, %rd29, %rd67;
	mov.b32 	%r172, 0;
	st.global.u32 	[%rd68], %r172;
$L__BB5_375:
	add.s32 	%r173, %r98, 256;
	cvt.u64.u32 	%rd69, %r173;
	setp.le.s64 	%p12, %rd30, %rd69;
	@%p12 bra 	$L__BB5_381;
	ld.global.u32 	%r174, [%rd49+1024];
	mul.wide.s32 	%rd70, %r174, 4;
	add.s64 	%rd71, %rd29, %rd70;
	mov.b32 	%r175, 0;
	st.global.u32 	[%rd71], %r175;
	bra.uni 	$L__BB5_381;
$L__BB5_377:
	cvt.u64.u32 	%rd56, %r98;
	setp.le.s64 	%p9, %rd30, %rd56;
	add.s64 	%rd57, %rd1, %rd56;
	shl.b64 	%rd58, %rd57, 2;
	add.s64 	%rd50, %rd26, %rd58;
	@%p9 bra 	$L__BB5_379;
	ld.global.u32 	%r166, [%rd50];
	mul.wide.s32 	%rd59, %r166, 4;
	add.s64 	%rd60, %rd29, %rd59;
	mov.b32 	%r167, 0;
	st.global.u32 	[%rd60], %r167;
$L__BB5_379:
	add.s32 	%r168, %r98, 256;
	cvt.u64.u32 	%rd61, %r168;
	setp.le.s64 	%p10, %rd30, %rd61;
	@%p10 bra 	$L__BB5_381;
	ld.global.u32 	%r169, [%rd50+1024];
	mul.wide.s32 	%rd62, %r169, 4;
	add.s64 	%rd63, %rd29, %rd62;
	mov.b32 	%r170, 0;
	st.global.u32 	[%rd63], %r170;
$L__BB5_381:
	ret;

}
.func  (.param .b64 func_retval0) __internal_accurate_pow(
	.param .b64 __internal_accurate_pow_param_0
)
{
	.reg .pred 	%p<8>;
	.reg .b32 	%r<49>;
	.reg .b32 	%f<3>;
	.reg .b64 	%fd<109>;

	ld.param.f64 	%fd10, [__internal_accurate_pow_param_0];
	{
	.reg .b32 %temp; 
	mov.b64 	{%temp, %r46}, %fd10;
	}
	{
	.reg .b32 %temp; 
	mov.b64 	{%r45, %temp}, %fd10;
	}
	shr.u32 	%r47, %r46, 20;
	setp.gt.u32 	%p1, %r46, 1048575;
	@%p1 bra 	$L__BB6_2;
	mul.f64 	%fd11, %fd10, 0d4350000000000000;
	{
	.reg .b32 %temp; 
	mov.b64 	{%temp, %r46}, %fd11;
	}
	{
	.reg .b32 %temp; 
	mov.b64 	{%r45, %temp}, %fd11;
	}
	shr.u32 	%r16, %r46, 20;
	add.s32 	%r47, %r16, -54;
$L__BB6_2:
	add.s32 	%r48, %r47, -1023;
	and.b32  	%r17, %r46, -2146435073;
	or.b32  	%r18, %r17, 1072693248;
	mov.b64 	%fd107, {%r45, %r18};
	setp.lt.u32 	%p2, %r18, 1073127583;
	@%p2 bra 	$L__BB6_4;
	{
	.reg .b32 %temp; 
	mov.b64 	{%r19, %temp}, %fd107;
	}
	{
	.reg .b32 %temp; 
	mov.b64 	{%temp, %r20}, %fd107;
	}
	add.s32 	%r21, %r20, -1048576;
	mov.b64 	%fd107, {%r19, %r21};
	add.s32 	%r48, %r47, -1022;
$L__BB6_4:
	add.f64 	%fd12, %fd107, 0dBFF0000000000000;
	add.f64 	%fd13, %fd107, 0d3FF0000000000000;
	rcp.approx.ftz.f64 	%fd14, %fd13;
	neg.f64 	%fd15, %fd13;
	fma.rn.f64 	%fd16, %fd15, %fd14, 0d3FF0000000000000;
	fma.rn.f64 	%fd17, %fd16, %fd16, %fd16;
	fma.rn.f64 	%fd18, %fd17, %fd14, %fd14;
	mul.f64 	%fd19, %fd12, %fd18;
	fma.rn.f64 	%fd20, %fd12, %fd18, %fd19;
	mul.f64 	%fd21, %fd20, %fd20;
	fma.rn.f64 	%fd22, %fd21, 0d3EB0F5FF7D2CAFE2, 0d3ED0F5D241AD3B5A;
	fma.rn.f64 	%fd23, %fd22, %fd21, 0d3EF3B20A75488A3F;
	fma.rn.f64 	%fd24, %fd23, %fd21, 0d3F1745CDE4FAECD5;
	fma.rn.f64 	%fd25, %fd24, %fd21, 0d3F3C71C7258A578B;
	fma.rn.f64 	%fd26, %fd25, %fd21, 0d3F6249249242B910;
	fma.rn.f64 	%fd27, %fd26, %fd21, 0d3F89999999999DFB;
	sub.f64 	%fd28, %fd12, %fd20;
	add.f64 	%fd29, %fd28, %fd28;
	neg.f64 	%fd30, %fd20;
	fma.rn.f64 	%fd31, %fd30, %fd12, %fd29;
	mul.f64 	%fd32, %fd18, %fd31;
	fma.rn.f64 	%fd33, %fd21, %fd27, 0d3FB5555555555555;
	mov.f64 	%fd34, 0d3FB5555555555555;
	sub.f64 	%fd35, %fd34, %fd33;
	fma.rn.f64 	%fd36, %fd21, %fd27, %fd35;
	add.f64 	%fd37, %fd36, 0dBC46A4CB00B9E7B0;
	add.f64 	%fd38, %fd33, %fd37;
	sub.f64 	%fd39, %fd33, %fd38;
	add.f64 	%fd40, %fd37, %fd39;
	mul.rn.f64 	%fd41, %fd20, %fd20;
	neg.f64 	%fd42, %fd41;
	fma.rn.f64 	%fd43, %fd20, %fd20, %fd42;
	{
	.reg .b32 %temp; 
	mov.b64 	{%r22, %temp}, %fd32;
	}
	{
	.reg .b32 %temp; 
	mov.b64 	{%temp, %r23}, %fd32;
	}
	add.s32 	%r24, %r23, 1048576;
	mov.b64 	%fd44, {%r22, %r24};
	fma.rn.f64 	%fd45, %fd20, %fd44, %fd43;
	mul.rn.f64 	%fd46, %fd41, %fd20;
	neg.f64 	%fd47, %fd46;
	fma.rn.f64 	%fd48, %fd41, %fd20, %fd47;
	fma.rn.f64 	%fd49, %fd41, %fd32, %fd48;
	fma.rn.f64 	%fd50, %fd45, %fd20, %fd49;
	mul.rn.f64 	%fd51, %fd38, %fd46;
	neg.f64 	%fd52, %fd51;
	fma.rn.f64 	%fd53, %fd38, %fd46, %fd52;
	fma.rn.f64 	%fd54, %fd38, %fd50, %fd53;
	fma.rn.f64 	%fd55, %fd40, %fd46, %fd54;
	add.f64 	%fd56, %fd51, %fd55;
	sub.f64 	%fd57, %fd51, %fd56;
	add.f64 	%fd58, %fd55, %fd57;
	add.f64 	%fd59, %fd20, %fd56;
	sub.f64 	%fd60, %fd20, %fd59;
	add.f64 	%fd61, %fd56, %fd60;
	add.f64 	%fd62, %fd58, %fd61;
	add.f64 	%fd63, %fd32, %fd62;
	add.f64 	%fd64, %fd59, %fd63;
	sub.f64 	%fd65, %fd59, %fd64;
	add.f64 	%fd66, %fd63, %fd65;
	xor.b32  	%r25, %r48, -2147483648;
	mov.b32 	%r26, 1127219200;
	mov.b64 	%fd67, {%r25, %r26};
	mov.b32 	%r27, -2147483648;
	mov.b64 	%fd68, {%r27, %r26};
	sub.f64 	%fd69, %fd67, %fd68;
	fma.rn.f64 	%fd70, %fd69, 0d3FE62E42FEFA39EF, %fd64;
	fma.rn.f64 	%fd71, %fd69, 0dBFE62E42FEFA39EF, %fd70;
	sub.f64 	%fd72, %fd71, %fd64;
	sub.f64 	%fd73, %fd66, %fd72;
	fma.rn.f64 	%fd74, %fd69, 0d3C7ABC9E3B39803F, %fd73;
	add.f64 	%fd75, %fd70, %fd74;
	sub.f64 	%fd76, %fd70, %fd75;
	add.f64 	%fd77, %fd74, %fd76;
	mov.f64 	%fd78, 0d4000000000000000;
	{
	.reg .b32 %temp; 
	mov.b64 	{%temp, %r28}, %fd78;
	}
	{
	.reg .b32 %temp; 
	mov.b64 	{%r29, %temp}, %fd78;
	}
	shl.b32 	%r30, %r28, 1;
	setp.gt.u32 	%p3, %r30, -33554433;
	and.b32  	%r31, %r28, -15728641;
	selp.b32 	%r32, %r31, %r28, %p3;
	mov.b64 	%fd79, {%r29, %r32};
	mul.rn.f64 	%fd80, %fd75, %fd79;
	neg.f64 	%fd81, %fd80;
	fma.rn.f64 	%fd82, %fd75, %fd79, %fd81;
	fma.rn.f64 	%fd83, %fd77, %fd79, %fd82;
	add.f64 	%fd4, %fd80, %fd83;
	sub.f64 	%fd84, %fd80, %fd4;
	add.f64 	%fd5, %fd83, %fd84;
	fma.rn.f64 	%fd85, %fd4, 0d3FF71547652B82FE, 0d4338000000000000;
	{
	.reg .b32 %temp; 
	mov.b64 	{%r13, %temp}, %fd85;
	}
	mov.f64 	%fd86, 0dC338000000000000;
	add.rn.f64 	%fd87, %fd85, %fd86;
	fma.rn.f64 	%fd88, %fd87, 0dBFE62E42FEFA39EF, %fd4;
	fma.rn.f64 	%fd89, %fd87, 0dBC7ABC9E3B39803F, %fd88;
	fma.rn.f64 	%fd90, %fd89, 0d3E5ADE1569CE2BDF, 0d3E928AF3FCA213EA;
	fma.rn.f64 	%fd91, %fd90, %fd89, 0d3EC71DEE62401315;
	fma.rn.f64 	%fd92, %fd91, %fd89, 0d3EFA01997C89EB71;
	fma.rn.f64 	%fd93, %fd92, %fd89, 0d3F2A01A014761F65;
	fma.rn.f64 	%fd94, %fd93, %fd89, 0d3F56C16C1852B7AF;
	fma.rn.f64 	%fd95, %fd94, %fd89, 0d3F81111111122322;
	fma.rn.f64 	%fd96, %fd95, %fd89, 0d3FA55555555502A1;
	fma.rn.f64 	%fd97, %fd96, %fd89, 0d3FC5555555555511;
	fma.rn.f64 	%fd98, %fd97, %fd89, 0d3FE000000000000B;
	fma.rn.f64 	%fd99, %fd98, %fd89, 0d3FF0000000000000;
	fma.rn.f64 	%fd100, %fd99, %fd89, 0d3FF0000000000000;
	{
	.reg .b32 %temp; 
	mov.b64 	{%r14, %temp}, %fd100;
	}
	{
	.reg .b32 %temp; 
	mov.b64 	{%temp, %r15}, %fd100;
	}
	shl.b32 	%r33, %r13, 20;
	add.s32 	%r34, %r33, %r15;
	mov.b64 	%fd108, {%r14, %r34};
	{
	.reg .b32 %temp; 
	mov.b64 	{%temp, %r35}, %fd4;
	}
	mov.b32 	%f2, %r35;
	abs.f32 	%f1, %f2;
	setp.lt.f32 	%p4, %f1, 0f4086232B;
	@%p4 bra 	$L__BB6_7;
	setp.lt.f64 	%p5, %fd4, 0d0000000000000000;
	add.f64 	%fd101, %fd4, 0d7FF0000000000000;
	selp.f64 	%fd108, 0d0000000000000000, %fd101, %p5;
	setp.geu.f32 	%p6, %f1, 0f40874800;
	@%p6 bra 	$L__BB6_7;
	shr.u32 	%r36, %r13, 31;
	add.s32 	%r37, %r13, %r36;
	shr.s32 	%r38, %r37, 1;
	shl.b32 	%r39, %r38, 20;
	add.s32 	%r40, %r15, %r39;
	mov.b64 	%fd102, {%r14, %r40};
	sub.s32 	%r41, %r13, %r38;
	shl.b32 	%r42, %r41, 20;
	add.s32 	%r43, %r42, 1072693248;
	mov.b32 	%r44, 0;
	mov.b64 	%fd103, {%r44, %r43};
	mul.f64 	%fd108, %fd103, %fd102;
$L__BB6_7:
	abs.f64 	%fd104, %fd108;
	setp.eq.f64 	%p7, %fd104, 0d7FF0000000000000;
	fma.rn.f64 	%fd105, %fd108, %fd5, %fd108;
	selp.f64 	%fd106, %fd108, %fd105, %p7;
	st.param.f64 	[func_retval0], %fd106;
	ret;

}


// ===== COMPILED SASS (sm_100) =====

	.target	sm_100

	.elftype	@"ET_EXEC"


//--------------------- .note.nv.tkinfo           --------------------------
	.section	.note.nv.tkinfo,"",@"SHT_NOTE"
	.sectionflags	@"SHF_NOTE_NV_TKINFO"
	.tkinfo
        /*0018*/ 	.word	0x00000002
        /*0030*/ 	.string	""
        /*0030*/ 	.string	"ptxas"
        /*0030*/ 	.string	"Cuda compilation tools, release 13.0, V13.0.88"
        /*0030*/ 	.string	"Build cuda_13.0.r13.0/compiler.36424714_0"
        /*0030*/ 	.string	"-arch sm_100 -m 64 "



//--------------------- .note.nv.cuinfo           --------------------------
	.section	.note.nv.cuinfo,"",@"SHT_NOTE"
	.sectionflags	@"SHF_NOTE_NV_CUINFO"
        /*0018*/ 	.short	0x0002
        /*001a*/ 	.short	0x0064
        /*001c*/ 	.short	0x0082
	.zero		2


//--------------------- .nv.info                  --------------------------
	.section	.nv.info,"",@"SHT_CUDA_INFO"
	.align	4


	//----- nvinfo : EIATTR_REGCOUNT
	.align		4
        /*0000*/ 	.byte	0x04, 0x2f
        /*0002*/ 	.short	(.L_44 - .L_43)
	.align		4
.L_43:
        /*0004*/ 	.word	index@(_ZN3cub18CUB_300001_SM_10006detail11EmptyKernelIvEEvv)
        /*0008*/ 	.word	0x00000004


	//----- nvinfo : EIATTR_FRAME_SIZE
	.align		4
.L_44:
        /*000c*/ 	.byte	0x04, 0x11
        /*000e*/ 	.short	(.L_46 - .L_45)
	.align		4
.L_45:
        /*0010*/ 	.word	index@(_ZN3cub18CUB_300001_SM_10006detail11EmptyKernelIvEEvv)
        /*0014*/ 	.word	0x00000000


	//----- nvinfo : EIATTR_REGCOUNT
	.align		4
.L_46:
        /*0018*/ 	.byte	0x04, 0x2f
        /*001a*/ 	.short	(.L_48 - .L_47)
	.align		4
.L_47:
        /*001c*/ 	.word	index@(_ZN3cub18CUB_300001_SM_10006detail8for_each13static_kernelINS2_12policy_hub_t12policy_500_tEmN6thrust24THRUST_300001_SM_1000_NS8cuda_cub20__uninitialized_fill7functorINS7_10device_ptrIdEEdEEEEvT0_T1_)
        /*0020*/ 	.word	0x00000009


	//----- nvinfo : EIATTR_FRAME_SIZE
	.align		4
.L_48:
        /*0024*/ 	.byte	0x04, 0x11
        /*0026*/ 	.short	(.L_50 - .L_49)
	.align		4
.L_49:
        /*0028*/ 	.word	index@(_ZN3cub18CUB_300001_SM_10006detail8for_each13static_kernelINS2_12policy_hub_t12policy_500_tEmN6thrust24THRUST_300001_SM_1000_NS8cuda_cub20__uninitialized_fill7functorINS7_10device_ptrIdEEdEEEEvT0_T1_)
        /*002c*/ 	.word	0x00000000


	//----- nvinfo : EIATTR_REGCOUNT
	.align		4
.L_50:
        /*0030*/ 	.byte	0x04, 0x2f
        /*0032*/ 	.short	(.L_52 - .L_51)
	.align		4
.L_51:
        /*0034*/ 	.word	index@(_ZN3cub18CUB_300001_SM_10006detail8for_each13static_kernelINS2_12policy_hub_t12policy_500_tEmN6thrust24THRUST_300001_SM_1000_NS8cuda_cub20__uninitialized_fill7functorINS7_10device_ptrIiEEiEEEEvT0_T1_)
        /*0038*/ 	.word	0x00000008


	//----- nvinfo : EIATTR_FRAME_SIZE
	.align		4
.L_52:
        /*003c*/ 	.byte	0x04, 0x11
        /*003e*/ 	.short	(.L_54 - .L_53)
	.align		4
.L_53:
        /*0040*/ 	.word	index@(_ZN3cub18CUB_300001_SM_10006detail8for_each13static_kernelINS2_12policy_hub_t12policy_500_tEmN6thrust24THRUST_300001_SM_1000_NS8cuda_cub20__uninitialized_fill7functorINS7_10device_ptrIiEEiEEEEvT0_T1_)
        /*0044*/ 	.word	0x00000000


	//----- nvinfo : EIATTR_REGCOUNT
	.align		4
.L_54:
        /*0048*/ 	.byte	0x04, 0x2f
        /*004a*/ 	.short	(.L_56 - .L_55)
	.align		4
.L_55:
        /*004c*/ 	.word	index@(_ZN3cub18CUB_300001_SM_10006detail8for_each13static_kernelINS2_12policy_hub_t12policy_500_tElN6thrust24THRUST_300001_SM_1000_NS8cuda_cub6__fill7functorINS7_6detail15normal_iteratorINS7_10device_ptrIiEEEEiEEEEvT0_T1_)
        /*0050*/ 	.word	0x00000008


	//----- nvinfo : EIATTR_FRAME_SIZE
	.align		4
.L_56:
        /*0054*/ 	.byte	0x04, 0x11
        /*0056*/ 	.short	(.L_58 - .L_57)
	.align		4
.L_57:
        /*0058*/ 	.word	index@(_ZN3cub18CUB_300001_SM_10006detail8for_each13static_kernelINS2_12policy_hub_t12policy_500_tElN6thrust24THRUST_300001_SM_1000_NS8cuda_cub6__fill7functorINS7_6detail15normal_iteratorINS7_10device_ptrIiEEEEiEEEEvT0_T1_)
        /*005c*/ 	.word	0x00000000


	//----- nvinfo : EIATTR_REGCOUNT
	.align		4
.L_58:
        /*0060*/ 	.byte	0x04, 0x2f
        /*0062*/ 	.short	(.L_60 - .L_59)
	.align		4
.L_59:
        /*0064*/ 	.word	index@(_ZN3cub18CUB_300001_SM_10006detail8for_each13static_kernelINS2_12policy_hub_t12policy_500_tElN6thrust24THRUST_300001_SM_1000_NS8cuda_cub10__tabulate7functorINS7_6detail15normal_iteratorINS7_10device_ptrIiEEEENS7_6system6detail7generic6detail22compute_sequence_valueIivEElEEEEvT0_T1_)
        /*0068*/ 	.word	0x0000000a


	//----- nvinfo : EIATTR_FRAME_SIZE
	.align		4
.L_60:
        /*006c*/ 	.byte	0x04, 0x11
        /*006e*/ 	.short	(.L_62 - .L_61)
	.align		4
.L_61:
        /*0070*/ 	.word	index@(_ZN3cub18CUB_300001_SM_10006detail8for_each13static_kernelINS2_12policy_hub_t12policy_500_tElN6thrust24THRUST_300001_SM_1000_NS8cuda_cub10__tabulate7functorINS7_6detail15normal_iteratorINS7_10device_ptrIiEEEENS7_6system6detail7generic6detail22compute_sequence_valueIivEElEEEEvT0_T1_)
        /*0074*/ 	.word	0x00000000


	//----- nvinfo : EIATTR_REGCOUNT
	.align		4
.L_62:
        /*0078*/ 	.byte	0x04, 0x2f
        /*007a*/ 	.short	(.L_64 - .L_63)
	.align		4
.L_63:
        /*007c*/ 	.word	index@(_ZN3cub18CUB_300001_SM_10006detail8for_each13static_kernelINS2_12policy_hub_t12policy_500_tElNS2_12op_wrapper_tIl20findNearestCentroidsN6thrust24THRUST_300001_SM_1000_NS6detail15normal_iteratorINS9_10device_ptrIiEEEEEEEEvT0_T1_)
        /*0080*/ 	.word	0x00000030


	//----- nvinfo : EIATTR_FRAME_SIZE
	.align		4
.L_64:
        /*0084*/ 	.byte	0x04, 0x11
        /*0086*/ 	.short	(.L_66 - .L_65)
	.align		4
.L_65:
        /*0088*/ 	.word	index@($_ZN3cub18CUB_300001_SM_10006detail8for_each13static_kernelINS2_12policy_hub_t12policy_500_tElNS2_12op_wrapper_tIl20findNearestCentroidsN6thrust24THRUST_300001_SM_1000_NS6detail15normal_iteratorINS9_10device_ptrIiEEEEEEEEvT0_T1_$__internal_accurate_pow)
        /*008c*/ 	.word	0x00000000


	//----- nvinfo : EIATTR_FRAME_SIZE
	.align		4
.L_66:
        /*0090*/ 	.byte	0x04, 0x11
        /*0092*/ 	.short	(.L_68 - .L_67)
	.align		4
.L_67:
        /*0094*/ 	.word	index@($__internal_0_$__cuda_sm20_dsqrt_rn_f64_mediumpath_v1)
        /*0098*/ 	.word	0x00000000


	//----- nvinfo : EIATTR_FRAME_SIZE
	.align		4
.L_68:
        /*009c*/ 	.byte	0x04, 0x11
        /*009e*/ 	.short	(.L_70 - .L_69)
	.align		4
.L_69:
        /*00a0*/ 	.word	index@(_ZN3cub18CUB_300001_SM_10006detail8for_each13static_kernelINS2_12policy_hub_t12policy_500_tElNS2_12op_wrapper_tIl20findNearestCentroidsN6thrust24THRUST_300001_SM_1000_NS6detail15normal_iteratorINS9_10device_ptrIiEEEEEEEEvT0_T1_)
        /*00a4*/ 	.word	0x00000000


	//----- nvinfo : EIATTR_MIN_STACK_SIZE
	.align		4
.L_70:
        /*00a8*/ 	.byte	0x04, 0x12
        /*00aa*/ 	.short	(.L_72 - .L_71)
	.align		4
.L_71:
        /*00ac*/ 	.word	index@(_ZN3cub18CUB_300001_SM_10006detail8for_each13static_kernelINS2_12policy_hub_t12policy_500_tElNS2_12op_wrapper_tIl20findNearestCentroidsN6thrust24THRUST_300001_SM_1000_NS6detail15normal_iteratorINS9_10device_ptrIiEEEEEEEEvT0_T1_)
        /*00b0*/ 	.word	0x00000000


	//----- nvinfo : EIATTR_MIN_STACK_SIZE
	.align		4
.L_72:
        /*00b4*/ 	.byte	0x04, 0x12
        /*00b6*/ 	.short	(.L_74 - .L_73)
	.align		4
.L_73:
        /*00b8*/ 	.word	index@(_ZN3cub18CUB_300001_SM_10006detail8for_each13static_kernelINS2_12policy_hub_t12policy_500_tElN6thrust24THRUST_300001_SM_1000_NS8cuda_cub10__tabulate7functorINS7_6detail15normal_iteratorINS7_10device_ptrIiEEEENS7_6system6detail7generic6detail22compute_sequence_valueIivEElEEEEvT0_T1_)
        /*00bc*/ 	.word	0x00000000


	//----- nvinfo : EIATTR_MIN_STACK_SIZE
	.align		4
.L_74:
        /*00c0*/ 	.byte	0x04, 0x12
        /*00c2*/ 	.short	(.L_76 - .L_75)
	.align		4
.L_75:
        /*00c4*/ 	.word	index@(_ZN3cub18CUB_300001_SM_10006detail8for_each13static_kernelINS2_12policy_hub_t12policy_500_tElN6thrust24THRUST_300001_SM_1000_NS8cuda_cub6__fill7functorINS7_6detail15normal_iteratorINS7_10device_ptrIiEEEEiEEEEvT0_T1_)
        /*00c8*/ 	.word	0x00000000


	//----- nvinfo : EIATTR_MIN_STACK_SIZE
	.align		4
.L_76:
        /*00cc*/ 	.byte	0x04, 0x12
        /*00ce*/ 	.short	(.L_78 - .L_77)
	.align		4
.L_77:
        /*00d0*/ 	.word	index@(_ZN3cub18CUB_300001_SM_10006detail8for_each13static_kernelINS2_12policy_hub_t12policy_500_tEmN6thrust24THRUST_300001_SM_1000_NS8cuda_cub20__uninitialized_fill7functorINS7_10device_ptrIiEEiEEEEvT0_T1_)
        /*00d4*/ 	.word	0x00000000


	//----- nvinfo : EIATTR_MIN_STACK_SIZE
	.align		4
.L_78:
        /*00d8*/ 	.byte	0x04, 0x12
        /*00da*/ 	.short	(.L_80 - .L_79)
	.align		4
.L_79:
        /*00dc*/ 	.word	index@(_ZN3cub18CUB_300001_SM_10006detail8for_each13static_kernelINS2_12policy_hub_t12policy_500_tEmN6thrust24THRUST_300001_SM_1000_NS8cuda_cub20__uninitialized_fill7functorINS7_10device_ptrIdEEdEEEEvT0_T1_)
        /*00e0*/ 	.word	0x00000000


	//----- nvinfo : EIATTR_MIN_STACK_SIZE
	.align		4
.L_80:
        /*00e4*/ 	.byte	0x04, 0x12
        /*00e6*/ 	.short	(.L_82 - .L_81)
	.align		4
.L_81:
        /*00e8*/ 	.word	index@(_ZN3cub18CUB_300001_SM_10006detail11EmptyKernelIvEEvv)
        /*00ec*/ 	.word	0x00000000
.L_82:


//--------------------- .nv.compat                --------------------------
	.section	.nv.compat,"",@"SHT_CUDA_COMPAT_INFO"
	.align	4
        /*0000*/ 	.byte	0x02, 0x09, 0x00, 0x00, 0x02, 0x02, 0x01, 0x00, 0x02, 0x05, 0x05, 0x00, 0x03, 0x07, 0x01, 0x01
        /*0010*/ 	.byte	0x02, 0x03, 0x00, 0x00, 0x02, 0x06, 0x01, 0x00, 0x04, 0x0b, 0x08, 0x00, 0x01, 0x00, 0x00, 0x00
        /*0020*/ 	.byte	0x00, 0x00, 0x00, 0x00


//--------------------- .nv.info._ZN3cub18CUB_300001_SM_10006detail8for_each13static_kernelINS2_12policy_hub_t12policy_500_tElNS2_12op_wrapper_tIl20findNearestCentroidsN6thrust24THRUST_300001_SM_1000_NS6detail15normal_iteratorINS9_10device_ptrIiEEEEEEEEvT0_T1_ --------------------------
	.section	.nv.info._ZN3cub18CUB_300001_SM_10006detail8for_each13static_kernelINS2_12policy_hub_t12policy_500_tElNS2_12op_wrapper_tIl20findNearestCentroidsN6thrust24THRUST_300001_SM_1000_NS6detail15normal_iteratorINS9_10device_ptrIiEEEEEEEEvT0_T1_,"",@"SHT_CUDA_INFO"
	.sectionflags	@""
	.align	4


	//----- nvinfo : EIATTR_CUDA_API_VERSION
	.align		4
        /*0000*/ 	.byte	0x04, 0x37
        /*0002*/ 	.short	(.L_84 - .L_83)
.L_83:
        /*0004*/ 	.word	0x00000082


	//----- nvinfo : EIATTR_KPARAM_INFO
	.align		4
.L_84:
        /*0008*/ 	.byte	0x04, 0x17
        /*000a*/ 	.short	(.L_86 - .L_85)
.L_85:
        /*000c*/ 	.word	0x00000000
        /*0010*/ 	.short	0x0001
        /*0012*/ 	.short	0x0008
        /*0014*/ 	.byte	0x00, 0xf0, 0xa1, 0x00


	//----- nvinfo : EIATTR_KPARAM_INFO
	.align		4
.L_86:
        /*0018*/ 	.byte	0x04, 0x17
        /*001a*/ 	.short	(.L_88 - .L_87)
.L_87:
        /*001c*/ 	.word	0x00000000
        /*0020*/ 	.short	0x0000
        /*0022*/ 	.short	0x0000
        /*0024*/ 	.byte	0x00, 0xf0, 0x21, 0x00


	//----- nvinfo : EIATTR_SPARSE_MMA_MASK
	.align		4
.L_88:
        /*0028*/ 	.byte	0x03, 0x50
        /*002a*/ 	.short	0x0000


	//----- nvinfo : EIATTR_MAXREG_COUNT
	.align		4
        /*002c*/ 	.byte	0x03, 0x1b
        /*002e*/ 	.short	0x00ff


	//----- nvinfo : EIATTR_MERCURY_ISA_VERSION
	.align		4
        /*0030*/ 	.byte	0x03, 0x5f
        /*0032*/ 	.short	0x0101


	//----- nvinfo : EIATTR_VRC_CTA_INIT_COUNT
	.align		4
        /*0034*/ 	.byte	0x02, 0x4a
	.zero		1
	.zero		1


	//----- nvinfo : EIATTR_EXIT_INSTR_OFFSETS
	.align		4
        /*0038*/ 	.byte	0x04, 0x1c
        /*003a*/ 	.short	(.L_90 - .L_89)


	//   ....[0]....
.L_89:
        /*003c*/ 	.word	0x00004a80


	//   ....[1]....
        /*0040*/ 	.word	0x00004b80


	//   ....[2]....
        /*0044*/ 	.word	0x00004c50


	//   ....[3]....
        /*0048*/ 	.word	0x000070f0


	//   ....[4]....
        /*004c*/ 	.word	0x000093c0


	//   ....[5]....
        /*0050*/ 	.word	0x00009500


	//   ....[6]....
        /*0054*/ 	.word	0x00009550


	//   ....[7]....
        /*0058*/ 	.word	0x000096c0


	//   ....[8]....
        /*005c*/ 	.word	0x00009710


	//   ....[9]....
        /*0060*/ 	.word	0x00009850


	//   ....[10]....
        /*0064*/ 	.word	0x000098a0


	//----- nvinfo : EIATTR_MAX_THREADS
	.align		4
.L_90:
        /*0068*/ 	.byte	0x04, 0x05
        /*006a*/ 	.short	(.L_92 - .L_91)
.L_91:
        /*006c*/ 	.word	0x00000100
        /*0070*/ 	.word	0x00000001
        /*0074*/ 	.word	0x00000001


	//----- nvinfo : EIATTR_CRS_STACK_SIZE
	.align		4
.L_92:
        /*0078*/ 	.byte	0x04, 0x1e
        /*007a*/ 	.short	(.L_94 - .L_93)
.L_93:
        /*007c*/ 	.word	0x00000000


	//----- nvinfo : EIATTR_CBANK_PARAM_SIZE
	.align		4
.L_94:
        /*0080*/ 	.byte	0x03, 0x19
        /*0082*/ 	.short	0x0030


	//----- nvinfo : EIATTR_PARAM_CBANK
	.align		4
        /*0084*/ 	.byte	0x04, 0x0a
        /*0086*/ 	.short	(.L_96 - .L_95)
	.align		4
.L_95:
        /*0088*/ 	.word	index@(.nv.constant0._ZN3cub18CUB_300001_SM_10006detail8for_each13static_kernelINS2_12policy_hub_t12policy_500_tElNS2_12op_wrapper_tIl20findNearestCentroidsN6thrust24THRUST_300001_SM_1000_NS6detail15normal_iteratorINS9_10device_ptrIiEEEEEEEEvT0_T1_)
        /*008c*/ 	.short	0x0380
        /*008e*/ 	.short	0x0030


	//----- nvinfo : EIATTR_SW_WAR
	.align		4
.L_96:
        /*0090*/ 	.byte	0x04, 0x36
        /*0092*/ 	.short	(.L_98 - .L_97)
.L_97:
        /*0094*/ 	.word	0x00000008
.L_98:


//--------------------- .nv.info._ZN3cub18CUB_300001_SM_10006detail8for_each13static_kernelINS2_12policy_hub_t12policy_500_tElN6thrust24THRUST_300001_SM_1000_NS8cuda_cub10__tabulate7functorINS7_6detail15normal_iteratorINS7_10device_ptrIiEEEENS7_6system6detail7generic6detail22compute_sequence_valueIivEElEEEEvT0_T1_ --------------------------
	.section	.nv.info._ZN3cub18CUB_300001_SM_10006detail8for_each13static_kernelINS2_12policy_hub_t12policy_500_tElN6thrust24THRUST_300001_SM_1000_NS8cuda_cub10__tabulate7functorINS7_6detail15normal_iteratorINS7_10device_ptrIiEEEENS7_6system6detail7generic6detail22compute_sequence_valueIivEElEEEEvT0_T1_,"",@"SHT_CUDA_INFO"
	.sectionflags	@""
	.align	4


	//----- nvinfo : EIATTR_CUDA_API_VERSION
	.align		4
        /*0000*/ 	.byte	0x04, 0x37
        /*0002*/ 	.short	(.L_100 - .L_99)
.L_99:
        /*0004*/ 	.word	0x00000082


	//----- nvinfo : EIATTR_KPARAM_INFO
	.align		4
.L_100:
        /*0008*/ 	.byte	0x04, 0x17
        /*000a*/ 	.short	(.L_102 - .L_101)
.L_101:
        /*000c*/ 	.word	0x00000000
        /*0010*/ 	.short	0x0001
        /*0012*/ 	.short	0x0008
        /*0014*/ 	.byte	0x00, 0xf0, 0x41, 0x00


	//----- nvinfo : EIATTR_KPARAM_INFO
	.align		4
.L_102:
        /*0018*/ 	.byte	0x04, 0x17
        /*001a*/ 	.short	(.L_104 - .L_103)
.L_103:
        /*001c*/ 	.word	0x00000000
        /*0020*/ 	.short	0x0000
        /*0022*/ 	.short	0x0000
        /*0024*/ 	.byte	0x00, 0xf0, 0x21, 0x00


	//----- nvinfo : EIATTR_SPARSE_MMA_MASK
	.align		4
.L_104:
        /*0028*/ 	.byte	0x03, 0x50
        /*002a*/ 	.short	0x0000


	//----- nvinfo : EIATTR_MAXREG_COUNT
	.align		4
        /*002c*/ 	.byte	0x03, 0x1b
        /*002e*/ 	.short	0x00ff


	//----- nvinfo : EIATTR_MERCURY_ISA_VERSION
	.align		4
        /*0030*/ 	.byte	0x03, 0x5f
        /*0032*/ 	.short	0x0101


	//----- nvinfo : EIATTR_VRC_CTA_INIT_COUNT
	.align		4
        /*0034*/ 	.byte	0x02, 0x4a
	.zero		1
	.zero		1


	//----- nvinfo : EIATTR_EXIT_INSTR_OFFSETS
	.align		4
        /*0038*/ 	.byte	0x04, 0x1c
        /*003a*/ 	.short	(.L_106 - .L_105)


	//   ....[0]....
.L_105:
        /*003c*/ 	.word	0x00000160


	//   ....[1]....
        /*0040*/ 	.word	0x000002b0


	//   ....[2]....
        /*0044*/ 	.word	0x00000340


	//----- nvinfo : EIATTR_MAX_THREADS
	.align		4
.L_106:
        /*0048*/ 	.byte	0x04, 0x05
        /*004a*/ 	.short	(.L_108 - .L_107)
.L_107:
        /*004c*/ 	.word	0x00000100
        /*0050*/ 	.word	0x00000001
        /*0054*/ 	.word	0x00000001


	//----- nvinfo : EIATTR_CRS_STACK_SIZE
	.align		4
.L_108:
        /*0058*/ 	.byte	0x04, 0x1e
        /*005a*/ 	.short	(.L_110 - .L_109)
.L_109:
        /*005c*/ 	.word	0x00000000


	//----- nvinfo : EIATTR_CBANK_PARAM_SIZE
	.align		4
.L_110:
        /*0060*/ 	.byte	0x03, 0x19
        /*0062*/ 	.short	0x0018


	//----- nvinfo : EIATTR_PARAM_CBANK
	.align		4
        /*0064*/ 	.byte	0x04, 0x0a
        /*0066*/ 	.short	(.L_112 - .L_111)
	.align		4
.L_111:
        /*0068*/ 	.word	index@(.nv.constant0._ZN3cub18CUB_300001_SM_10006detail8for_each13static_kernelINS2_12policy_hub_t12policy_500_tElN6thrust24THRUST_300001_SM_1000_NS8cuda_cub10__tabulate7functorINS7_6detail15normal_iteratorINS7_10device_ptrIiEEEENS7_6system6detail7generic6detail22compute_sequence_valueIivEElEEEEvT0_T1_)
        /*006c*/ 	.short	0x0380
        /*006e*/ 	.short	0x0018


	//----- nvinfo : EIATTR_SW_WAR
	.align		4
.L_112:
        /*0070*/ 	.byte	0x04, 0x36
        /*0072*/ 	.short	(.L_114 - .L_113)
.L_113:
        /*0074*/ 	.word	0x00000008
.L_114:


//--------------------- .nv.info._ZN3cub18CUB_300001_SM_10006detail8for_each13static_kernelINS2_12policy_hub_t12policy_500_tElN6thrust24THRUST_300001_SM_1000_NS8cuda_cub6__fill7functorINS7_6detail15normal_iteratorINS7_10device_ptrIiEEEEiEEEEvT0_T1_ --------------------------
	.section	.nv.info._ZN3cub18CUB_300001_SM_10006detail8for_each13static_kernelINS2_12policy_hub_t12policy_500_tElN6thrust24THRUST_300001_SM_1000_NS8cuda_cub6__fill7functorINS7_6detail15normal_iteratorINS7_10device_ptrIiEEEEiEEEEvT0_T1_,"",@"SHT_CUDA_INFO"
	.sectionflags	@""
	.align	4


	//----- nvinfo : EIATTR_CUDA_API_VERSION
	.align		4
        /*0000*/ 	.byte	0x04, 0x37
        /*0002*/ 	.short	(.L_116 - .L_115)
.L_115:
        /*0004*/ 	.word	0x00000082


	//----- nvinfo : EIATTR_KPARAM_INFO
	.align		4
.L_116:
        /*0008*/ 	.byte	0x04, 0x17
        /*000a*/ 	.short	(.L_118 - .L_117)
.L_117:
        /*000c*/ 	.word	0x00000000
        /*0010*/ 	.short	0x0001
        /*0012*/ 	.short	0x0008
        /*0014*/ 	.byte	0x00, 0xf0, 0x41, 0x00


	//----- nvinfo : EIATTR_KPARAM_INFO
	.align		4
.L_118:
        /*0018*/ 	.byte	0x04, 0x17
        /*001a*/ 	.short	(.L_120 - .L_119)
.L_119:
        /*001c*/ 	.word	0x00000000
        /*0020*/ 	.short	0x0000
        /*0022*/ 	.short	0x0000
        /*0024*/ 	.byte	0x00, 0xf0, 0x21, 0x00


	//----- nvinfo : EIATTR_SPARSE_MMA_MASK
	.align		4
.L_120:
        /*0028*/ 	.byte	0x03, 0x50
        /*002a*/ 	.short	0x0000


	//----- nvinfo : EIATTR_MAXREG_COUNT
	.align		4
        /*002c*/ 	.byte	0x03, 0x1b
        /*002e*/ 	.short	0x00ff


	//----- nvinfo : EIATTR_MERCURY_ISA_VERSION
	.align		4
        /*0030*/ 	.byte	0x03, 0x5f
        /*0032*/ 	.short	0x0101


	//----- nvinfo : EIATTR_VRC_CTA_INIT_COUNT
	.align		4
        /*0034*/ 	.byte	0x02, 0x4a
	.zero		1
	.zero		1


	//----- nvinfo : EIATTR_EXIT_INSTR_OFFSETS
	.align		4
        /*0038*/ 	.byte	0x04, 0x1c
        /*003a*/ 	.short	(.L_122 - .L_121)


	//   ....[0]....
.L_121:
        /*003c*/ 	.word	0x00000130


	//   ....[1]....
        /*0040*/ 	.word	0x00000240


	//   ....[2]....
        /*0044*/ 	.word	0x00000270


	//----- nvinfo : EIATTR_MAX_THREADS
	.align		4
.L_122:
        /*0048*/ 	.byte	0x04, 0x05
        /*004a*/ 	.short	(.L_124 - .L_123)
.L_123:
        /*004c*/ 	.word	0x00000100
        /*0050*/ 	.word	0x00000001
        /*0054*/ 	.word	0x00000001


	//----- nvinfo : EIATTR_CBANK_PARAM_SIZE
	.align		4
.L_124:
        /*0058*/ 	.byte	0x03, 0x19
        /*005a*/ 	.short	0x0018


	//----- nvinfo : EIATTR_PARAM_CBANK
	.align		4
        /*005c*/ 	.byte	0x04, 0x0a
        /*005e*/ 	.short	(.L_126 - .L_125)
	.align		4
.L_125:
        /*0060*/ 	.word	index@(.nv.constant0._ZN3cub18CUB_300001_SM_10006detail8for_each13static_kernelINS2_12policy_hub_t12policy_500_tElN6thrust24THRUST_300001_SM_1000_NS8cuda_cub6__fill7functorINS7_6detail15normal_iteratorINS7_10device_ptrIiEEEEiEEEEvT0_T1_)
        /*0064*/ 	.short	0x0380
        /*0066*/ 	.short	0x0018


	//----- nvinfo : EIATTR_SW_WAR
	.align		4
.L_126:
        /*0068*/ 	.byte	0x04, 0x36
        /*006a*/ 	.short	(.L_128 - .L_127)
.L_127:
        /*006c*/ 	.word	0x00000008
.L_128:


//--------------------- .nv.info._ZN3cub18CUB_300001_SM_10006detail8for_each13static_kernelINS2_12policy_hub_t12policy_500_tEmN6thrust24THRUST_300001_SM_1000_NS8cuda_cub20__uninitialized_fill7functorINS7_10device_ptrIiEEiEEEEvT0_T1_ --------------------------
	.section	.nv.info._ZN3cub18CUB_300001_SM_10006detail8for_each13static_kernelINS2_12policy_hub_t12policy_500_tEmN6thrust24THRUST_300001_SM_1000_NS8cuda_cub20__uninitialized_fill7functorINS7_10device_ptrIiEEiEEEEvT0_T1_,"",@"SHT_CUDA_INFO"
	.sectionflags	@""
	.align	4


	//----- nvinfo : EIATTR_CUDA_API_VERSION
	.align		4
        /*0000*/ 	.byte	0x04, 0x37
        /*0002*/ 	.short	(.L_130 - .L_129)
.L_129:
        /*0004*/ 	.word	0x00000082


	//----- nvinfo : EIATTR_KPARAM_INFO
	.align		4
.L_130:
        /*0008*/ 	.byte	0x04, 0x17
        /*000a*/ 	.short	(.L_132 - .L_131)
.L_131:
        /*000c*/ 	.word	0x00000000
        /*0010*/ 	.short	0x0001
        /*0012*/ 	.short	0x0008
        /*0014*/ 	.byte	0x00, 0xf0, 0x41, 0x00


	//----- nvinfo : EIATTR_KPARAM_INFO
	.align		4
.L_132:
        /*0018*/ 	.byte	0x04, 0x17
        /*001a*/ 	.short	(.L_134 - .L_133)
.L_133:
        /*001c*/ 	.word	0x00000000
        /*0020*/ 	.short	0x0000
        /*0022*/ 	.short	0x0000
        /*0024*/ 	.byte	0x00, 0xf0, 0x21, 0x00


	//----- nvinfo : EIATTR_SPARSE_MMA_MASK
	.align		4
.L_134:
        /*0028*/ 	.byte	0x03, 0x50
        /*002a*/ 	.short	0x0000


	//----- nvinfo : EIATTR_MAXREG_COUNT
	.align		4
        /*002c*/ 	.byte	0x03, 0x1b
        /*002e*/ 	.short	0x00ff


	//----- nvinfo : EIATTR_MERCURY_ISA_VERSION
	.align		4
        /*0030*/ 	.byte	0x03, 0x5f
        /*0032*/ 	.short	0x0101


	//----- nvinfo : EIATTR_VRC_CTA_INIT_COUNT
	.align		4
        /*0034*/ 	.byte	0x02, 0x4a
	.zero		1
	.zero		1


	//----- nvinfo : EIATTR_EXIT_INSTR_OFFSETS
	.align		4
        /*0038*/ 	.byte	0x04, 0x1c
        /*003a*/ 	.short	(.L_136 - .L_135)


	//   ....[0]....
.L_135:
        /*003c*/ 	.word	0x00000130


	//   ....[1]....
        /*0040*/ 	.word	0x00000230


	//   ....[2]....
        /*0044*/ 	.word	0x00000260


	//----- nvinfo : EIATTR_MAX_THREADS
	.align		4
.L_136:
        /*0048*/ 	.byte	0x04, 0x05
        /*004a*/ 	.short	(.L_138 - .L_137)
.L_137:
        /*004c*/ 	.word	0x00000100
        /*0050*/ 	.word	0x00000001
        /*0054*/ 	.word	0x00000001


	//----- nvinfo : EIATTR_CBANK_PARAM_SIZE
	.align		4
.L_138:
        /*0058*/ 	.byte	0x03, 0x19
        /*005a*/ 	.short	0x0018


	//----- nvinfo : EIATTR_PARAM_CBANK
	.align		4
        /*005c*/ 	.byte	0x04, 0x0a
        /*005e*/ 	.short	(.L_140 - .L_139)
	.align		4
.L_139:
        /*0060*/ 	.word	index@(.nv.constant0._ZN3cub18CUB_300001_SM_10006detail8for_each13static_kernelINS2_12policy_hub_t12policy_500_tEmN6thrust24THRUST_300001_SM_1000_NS8cuda_cub20__uninitialized_fill7functorINS7_10device_ptrIiEEiEEEEvT0_T1_)
        /*0064*/ 	.short	0x0380
        /*0066*/ 	.short	0x0018


	//----- nvinfo : EIATTR_SW_WAR
	.align		4
.L_140:
        /*0068*/ 	.byte	0x04, 0x36
        /*006a*/ 	.short	(.L_142 - .L_141)
.L_141:
        /*006c*/ 	.word	0x00000008
.L_142:


//--------------------- .nv.info._ZN3cub18CUB_300001_SM_10006detail8for_each13static_kernelINS2_12policy_hub_t12policy_500_tEmN6thrust24THRUST_300001_SM_1000_NS8cuda_cub20__uninitialized_fill7functorINS7_10device_ptrIdEEdEEEEvT0_T1_ --------------------------
	.section	.nv.info._ZN3cub18CUB_300001_SM_10006detail8for_each13static_kernelINS2_12policy_hub_t12policy_500_tEmN6thrust24THRUST_300001_SM_1000_NS8cuda_cub20__uninitialized_fill7functorINS7_10device_ptrIdEEdEEEEvT0_T1_,"",@"SHT_CUDA_INFO"
	.sectionflags	@""
	.align	4


	//----- nvinfo : EIATTR_CUDA_API_VERSION
	.align		4
        /*0000*/ 	.byte	0x04, 0x37
        /*0002*/ 	.short	(.L_144 - .L_143)
.L_143:
        /*0004*/ 	.word	0x00000082


	//----- nvinfo : EIATTR_KPARAM_INFO
	.align		4
.L_144:
        /*0008*/ 	.byte	0x04, 0x17
        /*000a*/ 	.short	(.L_146 - .L_145)
.L_145:
        /*000c*/ 	.word	0x00000000
        /*0010*/ 	.short	0x0001
        /*0012*/ 	.short	0x0008
        /*0014*/ 	.byte	0x00, 0xf0, 0x41, 0x00


	//----- nvinfo : EIATTR_KPARAM_INFO
	.align		4
.L_146:
        /*0018*/ 	.byte	0x04, 0x17
        /*001a*/ 	.short	(.L_148 - .L_147)
.L_147:
        /*001c*/ 	.word	0x00000000
        /*0020*/ 	.short	0x0000
        /*0022*/ 	.short	0x0000
        /*0024*/ 	.byte	0x00, 0xf0, 0x21, 0x00


	//----- nvinfo : EIATTR_SPARSE_MMA_MASK
	.align		4
.L_148:
        /*0028*/ 	.byte	0x03, 0x50
        /*002a*/ 	.short	0x0000


	//----- nvinfo : EIATTR_MAXREG_COUNT
	.align		4
        /*002c*/ 	.byte	0x03, 0x1b
        /*002e*/ 	.short	0x00ff


	//----- nvinfo : EIATTR_MERCURY_ISA_VERSION
	.align		4
        /*0030*/ 	.byte	0x03, 0x5f
        /*0032*/ 	.short	0x0101


	//----- nvinfo : EIATTR_VRC_CTA_INIT_COUNT
	.align		4
        /*0034*/ 	.byte	0x02, 0x4a
	.zero		1
	.zero		1


	//----- nvinfo : EIATTR_EXIT_INSTR_OFFSETS
	.align		4
        /*0038*/ 	.byte	0x04, 0x1c
        /*003a*/ 	.short	(.L_150 - .L_149)


	//   ....[0]....
.L_149:
        /*003c*/ 	.word	0x00000130


	//   ....[1]....
        /*0040*/ 	.word	0x00000230


	//   ....[2]....
        /*0044*/ 	.word	0x00000260


	//----- nvinfo : EIATTR_MAX_THREADS
	.align		4
.L_150:
        /*0048*/ 	.byte	0x04, 0x05
        /*004a*/ 	.short	(.L_152 - .L_151)
.L_151:
        /*004c*/ 	.word	0x00000100
        /*0050*/ 	.word	0x00000001
        /*0054*/ 	.word	0x00000001


	//----- nvinfo : EIATTR_CBANK_PARAM_SIZE
	.align		4
.L_152:
        /*0058*/ 	.byte	0x03, 0x19
        /*005a*/ 	.short	0x0018


	//----- nvinfo : EIATTR_PARAM_CBANK
	.align		4
        /*005c*/ 	.byte	0x04, 0x0a
        /*005e*/ 	.short	(.L_154 - .L_153)
	.align		4
.L_153:
        /*0060*/ 	.word	index@(.nv.constant0._ZN3cub18CUB_300001_SM_10006detail8for_each13static_kernelINS2_12policy_hub_t12policy_500_tEmN6thrust24THRUST_300001_SM_1000_NS8cuda_cub20__uninitialized_fill7functorINS7_10device_ptrIdEEdEEEEvT0_T1_)
        /*0064*/ 	.short	0x0380
        /*0066*/ 	.short	0x0018


	//----- nvinfo : EIATTR_SW_WAR
	.align		4
.L_154:
        /*0068*/ 	.byte	0x04, 0x36
        /*006a*/ 	.short	(.L_156 - .L_155)
.L_155:
        /*006c*/ 	.word	0x00000008
.L_156:


//--------------------- .nv.info._ZN3cub18CUB_300001_SM_10006detail11EmptyKernelIvEEvv --------------------------
	.section	.nv.info._ZN3cub18CUB_300001_SM_10006detail11EmptyKernelIvEEvv,"",@"SHT_CUDA_INFO"
	.sectionflags	@""
	.align	4


	//----- nvinfo : EIATTR_CUDA_API_VERSION
	.align		4
        /*0000*/ 	.byte	0x04, 0x37
        /*0002*/ 	.short	(.L_158 - .L_157)
.L_157:
        /*0004*/ 	.word	0x00000082


	//----- nvinfo : EIATTR_SPARSE_MMA_MASK
	.align		4
.L_158:
        /*0008*/ 	.byte	0x03, 0x50
        /*000a*/ 	.short	0x0000


	//----- nvinfo : EIATTR_MAXREG_COUNT
	.align		4
        /*000c*/ 	.byte	0x03, 0x1b
        /*000e*/ 	.short	0x00ff


	//----- nvinfo : EIATTR_MERCURY_ISA_VERSION
	.align		4
        /*0010*/ 	.byte	0x03, 0x5f
        /*0012*/ 	.short	0x0101


	//----- nvinfo : EIATTR_VRC_CTA_INIT_COUNT
	.align		4
        /*0014*/ 	.byte	0x02, 0x4a
	.zero		1
	.zero		1


	//----- nvinfo : EIATTR_EXIT_INSTR_OFFSETS
	.align		4
        /*0018*/ 	.byte	0x04, 0x1c
        /*001a*/ 	.short	(.L_160 - .L_159)


	//   ....[0]....
.L_159:
        /*001c*/ 	.word	0x00000010


	//----- nvinfo : EIATTR_SW_WAR
	.align		4
.L_160:
        /*0020*/ 	.byte	0x04, 0x36
        /*0022*/ 	.short	(.L_162 - .L_161)
.L_161:
        /*0024*/ 	.word	0x00000008
.L_162:


//--------------------- .nv.callgraph             --------------------------
	.section	.nv.callgraph,"",@"SHT_CUDA_CALLGRAPH"
	.align	4
	.sectionentsize	8
	.align		4
        /*0000*/ 	.word	0x00000000
	.align		4
        /*0004*/ 	.word	0xffffffff
	.align		4
        /*0008*/ 	.word	0x00000000
	.align		4
        /*000c*/ 	.word	0xfffffffe
	.align		4
        /*0010*/ 	.word	0x00000000
	.align		4
        /*0014*/ 	.word	0xfffffffd
	.align		4
        /*0018*/ 	.word	0x00000000
	.align		4
        /*001c*/ 	.word	0xfffffffc


//--------------------- .nv.constant4             --------------------------
	.section	.nv.constant4,"a",@progbits
	.align	8
	.align		8
.nv.constant4:
        /*0000*/ 	.dword	_ZN34_INTERNAL_df2159c2_4_k_cu_5d5591d84cuda3std3__45__cpo5beginE
	.align		8
        /*0008*/ 	.dword	_ZN34_INTERNAL_df2159c2_4_k_cu_5d5591d84cuda3std3__45__cpo3endE
	.align		8
        /*0010*/ 	.dword	_ZN34_INTERNAL_df2159c2_4_k_cu_5d5591d84cuda3std3__45__cpo6cbeginE
	.align		8
        /*0018*/ 	.dword	_ZN34_INTERNAL_df2159c2_4_k_cu_5d5591d84cuda3std3__45__cpo4cendE
	.align		8
        /*0020*/ 	.dword	_ZN34_INTERNAL_df2159c2_4_k_cu_5d5591d84cuda3std3__45__cpo6rbeginE
	.align		8
        /*0028*/ 	.dword	_ZN34_INTERNAL_df2159c2_4_k_cu_5d5591d84cuda3std3__45__cpo4rendE
	.align		8
        /*0030*/ 	.dword	_ZN34_INTERNAL_df2159c2_4_k_cu_5d5591d84cuda3std3__45__cpo7crbeginE
	.align		8
        /*0038*/ 	.dword	_ZN34_INTERNAL_df2159c2_4_k_cu_5d5591d84cuda3std3__45__cpo5crendE
	.align		8
        /*0040*/ 	.dword	_ZN34_INTERNAL_df2159c2_4_k_cu_5d5591d84cuda3std3__436_GLOBAL__N__df2159c2_4_k_cu_5d5591d86ignoreE
	.align		8
        /*0048*/ 	.dword	_ZN34_INTERNAL_df2159c2_4_k_cu_5d5591d84cuda3std3__419piecewise_constructE
	.align		8
        /*0050*/ 	.dword	_ZN34_INTERNAL_df2159c2_4_k_cu_5d5591d84cuda3std3__48in_placeE
	.align		8
        /*0058*/ 	.dword	_ZN34_INTERNAL_df2159c2_4_k_cu_5d5591d84cuda3std3__420unreachable_sentinelE
	.align		8
        /*0060*/ 	.dword	_ZN34_INTERNAL_df2159c2_4_k_cu_5d5591d84cuda3std3__47nulloptE
	.align		8
        /*0068*/ 	.dword	_ZN34_INTERNAL_df2159c2_4_k_cu_5d5591d84cuda3std3__48unexpectE
	.align		8
        /*0070*/ 	.dword	_ZN34_INTERNAL_df2159c2_4_k_cu_5d5591d84cuda3std6ranges3__45__cpo4swapE
	.align		8
        /*0078*/ 	.dword	_ZN34_INTERNAL_df2159c2_4_k_cu_5d5591d84cuda3std6ranges3__45__cpo9iter_moveE
	.align		8
        /*0080*/ 	.dword	_ZN34_INTERNAL_df2159c2_4_k_cu_5d5591d84cuda3std6ranges3__45__cpo5beginE
	.align		8
        /*0088*/ 	.dword	_ZN34_INTERNAL_df2159c2_4_k_cu_5d5591d84cuda3std6ranges3__45__cpo3endE
	.align		8
        /*0090*/ 	.dword	_ZN34_INTERNAL_df2159c2_4_k_cu_5d5591d84cuda3std6ranges3__45__cpo6cbeginE
	.align		8
        /*0098*/ 	.dword	_ZN34_INTERNAL_df2159c2_4_k_cu_5d5591d84cuda3std6ranges3__45__cpo4cendE
	.align		8
        /*00a0*/ 	.dword	_ZN34_INTERNAL_df2159c2_4_k_cu_5d5591d84cuda3std6ranges3__45__cpo7advanceE
	.align		8
        /*00a8*/ 	.dword	_ZN34_INTERNAL_df2159c2_4_k_cu_5d5591d84cuda3std6ranges3__45__cpo9iter_swapE
	.align		8
        /*00b0*/ 	.dword	_ZN34_INTERNAL_df2159c2_4_k_cu_5d5591d84cuda3std6ranges3__45__cpo4nextE
	.align		8
        /*00b8*/ 	.dword	_ZN34_INTERNAL_df2159c2_4_k_cu_5d5591d84cuda3std6ranges3__45__cpo4prevE
	.align		8
        /*00c0*/ 	.dword	_ZN34_INTERNAL_df2159c2_4_k_cu_5d5591d84cuda3std6ranges3__45__cpo4dataE
	.align		8
        /*00c8*/ 	.dword	_ZN34_INTERNAL_df2159c2_4_k_cu_5d5591d84cuda3std6ranges3__45__cpo5cdataE
	.align		8
        /*00d0*/ 	.dword	_ZN34_INTERNAL_df2159c2_4_k_cu_5d5591d84cuda3std6ranges3__45__cpo4sizeE
	.align		8
        /*00d8*/ 	.dword	_ZN34_INTERNAL_df2159c2_4_k_cu_5d5591d84cuda3std6ranges3__45__cpo5ssizeE
	.align		8
        /*00e0*/ 	.dword	_ZN34_INTERNAL_df2159c2_4_k_cu_5d5591d84cuda3std6ranges3__45__cpo8distanceE
	.align		8
        /*00e8*/ 	.dword	_ZN34_INTERNAL_df2159c2_4_k_cu_5d5591d86thrust24THRUST_300001_SM_1000_NS8cuda_cub3parE
	.align		8
        /*00f0*/ 	.dword	_ZN34_INTERNAL_df2159c2_4_k_cu_5d5591d86thrust24THRUST_300001_SM_1000_NS8cuda_cub10par_nosyncE
	.align		8
        /*00f8*/ 	.dword	_ZN34_INTERNAL_df2159c2_4_k_cu_5d5591d86thrust24THRUST_300001_SM_1000_NS6system6detail10sequential3seqE
	.align		8
        /*0100*/ 	.dword	_ZN34_INTERNAL_df2159c2_4_k_cu_5d5591d86thrust24THRUST_300001_SM_1000_NS12placeholders2_1E
	.align		8
        /*0108*/ 	.dword	_ZN34_INTERNAL_df2159c2_4_k_cu_5d5591d86thrust24THRUST_300001_SM_1000_NS12placeholders2_2E
	.align		8
        /*0110*/ 	.dword	_ZN34_INTERNAL_df2159c2_4_k_cu_5d5591d86thrust24THRUST_300001_SM_1000_NS12placeholders2_3E
	.align		8
        /*0118*/ 	.dword	_ZN34_INTERNAL_df2159c2_4_k_cu_5d5591d86thrust24THRUST_300001_SM_1000_NS12placeholders2_4E
	.align		8
        /*0120*/ 	.dword	_ZN34_INTERNAL_df2159c2_4_k_cu_5d5591d86thrust24THRUST_300001_SM_1000_NS12placeholders2_5E
	.align		8
        /*0128*/ 	.dword	_ZN34_INTERNAL_df2159c2_4_k_cu_5d5591d86thrust24THRUST_300001_SM_1000_NS12placeholders2_6E
	.align		8
        /*0130*/ 	.dword	_ZN34_INTERNAL_df2159c2_4_k_cu_5d5591d86thrust24THRUST_300001_SM_1000_NS12placeholders2_7E
	.align		8
        /*0138*/ 	.dword	_ZN34_INTERNAL_df2159c2_4_k_cu_5d5591d86thrust24THRUST_300001_SM_1000_NS12placeholders2_8E
	.align		8
        /*0140*/ 	.dword	_ZN34_INTERNAL_df2159c2_4_k_cu_5d5591d86thrust24THRUST_300001_SM_1000_NS12placeholders2_9E
	.align		8
        /*0148*/ 	.dword	_ZN34_INTERNAL_df2159c2_4_k_cu_5d5591d86thrust24THRUST_300001_SM_1000_NS12placeholders3_10E
	.align		8
        /*0150*/ 	.dword	_ZN34_INTERNAL_df2159c2_4_k_cu_5d5591d86thrust24THRUST_300001_SM_1000_NS3seqE


//--------------------- .text._ZN3cub18CUB_300001_SM_10006detail8for_each13static_kernelINS2_12policy_hub_t12policy_500_tElNS2_12op_wrapper_tIl20findNearestCentroidsN6thrust24THRUST_300001_SM_1000_NS6detail15normal_iteratorINS9_10device_ptrIiEEEEEEEEvT0_T1_ --------------------------
	.section	.text._ZN3cub18CUB_300001_SM_10006detail8for_each13static_kernelINS2_12policy_hub_t12policy_500_tElNS2_12op_wrapper_tIl20findNearestCentroidsN6thrust24THRUST_300001_SM_1000_NS6detail15normal_iteratorINS9_10device_ptrIiEEEEEEEEvT0_T1_,"ax",@progbits
	.align	128
        .global         _ZN3cub18CUB_300001_SM_10006detail8for_each13static_kernelINS2_12policy_hub_t12policy_500_tElNS2_12op_wrapper_tIl20findNearestCentroidsN6thrust24THRUST_300001_SM_1000_NS6detail15normal_iteratorINS9_10device_ptrIiEEEEEEEEvT0_T1_
        .type           _ZN3cub18CUB_300001_SM_10006detail8for_each13static_kernelINS2_12policy_hub_t12policy_500_tElNS2_12op_wrapper_tIl20findNearestCentroidsN6thrust24THRUST_300001_SM_1000_NS6detail15normal_iteratorINS9_10device_ptrIiEEEEEEEEvT0_T1_,@function
        .size           _ZN3cub18CUB_300001_SM_10006detail8for_each13static_kernelINS2_12policy_hub_t12policy_500_tElNS2_12op_wrapper_tIl20findNearestCentroidsN6thrust24THRUST_300001_SM_1000_NS6detail15normal_iteratorINS9_10device_ptrIiEEEEEEEEvT0_T1_,(.L_x_308 - _ZN3cub18CUB_300001_SM_10006detail8for_each13static_kernelINS2_12policy_hub_t12policy_500_tElNS2_12op_wrapper_tIl20findNearestCentroidsN6thrust24THRUST_300001_SM_1000_NS6detail15normal_iteratorINS9_10device_ptrIiEEEEEEEEvT0_T1_)
        .other          _ZN3cub18CUB_300001_SM_10006detail8for_each13static_kernelINS2_12policy_hub_t12policy_500_tElNS2_12op_wrapper_tIl20findNearestCentroidsN6thrust24THRUST_300001_SM_1000_NS6detail15normal_iteratorINS9_10device_ptrIiEEEEEEEEvT0_T1_,@"STO_CUDA_ENTRY STV_DEFAULT"
_ZN3cub18CUB_300001_SM_10006detail8for_each13static_kernelINS2_12policy_hub_t12policy_500_tElNS2_12op_wrapper_tIl20findNearestCentroidsN6thrust24THRUST_300001_SM_1000_NS6detail15normal_iteratorINS9_10device_ptrIiEEEEEEEEvT0_T1_:
.text._ZN3cub18CUB_300001_SM_10006detail8for_each13static_kernelINS2_12policy_hub_t12policy_500_tElNS2_12op_wrapper_tIl20findNearestCentroidsN6thrust24THRUST_300001_SM_1000_NS6detail15normal_iteratorINS9_10device_ptrIiEEEEEEEEvT0_T1_:
[----:B------:R-:W-:Y:S08]  /*0000*/  LDC R1, c[0x0][0x37c] ;  /* 0x0000df00ff017b82 */ /* 0x000ff00000000800 */
[----:B------:R-:W0:Y:S01]  /*0010*/  S2UR UR4, SR_CTAID.X ;  /* 0x00000000000479c3 */ /* 0x000e220000002500 */
[----:B------:R-:W1:Y:S01]  /*0020*/  LDCU.64 UR6, c[0x0][0x380] ;  /* 0x00007000ff0677ac */ /* 0x000e620008000a00 */
[----:B------:R-:W2:Y:S01]  /*0030*/  LDCU.64 UR8, c[0x0][0x358] ;  /* 0x00006b00ff0877ac */ /* 0x000ea20008000a00 */
[----:B0-----:R-:W-:-:S04]  /*0040*/  UIMAD.WIDE.U32 UR4, UR4, 0x200, URZ ;  /* 0x00000200040478a5 */ /* 0x001fc8000f8e00ff */
[----:B-1----:R-:W-:-:S04]  /*0050*/  UIADD3 UR6, UP0, UPT, -UR4, UR6, URZ ;  /* 0x0000000604067290 */ /* 0x002fc8000ff1e1ff */
[----:B------:R-:W-:Y:S02]  /*0060*/  UIADD3.X UR7, UPT, UPT, ~UR5, UR7, URZ, UP0, !UPT ;  /* 0x0000000705077290 */ /* 0x000fe400087fe5ff */
[----:B------:R-:W-:-:S04]  /*0070*/  UISETP.GE.U32.AND UP0, UPT, UR6, 0x200, UPT ;  /* 0x000002000600788c */ /* 0x000fc8000bf06070 */
[----:B------:R-:W-:-:S09]  /*0080*/  UISETP.GE.AND.EX UP0, UPT, UR7, URZ, UPT, UP0 ;  /* 0x000000ff0700728c */ /* 0x000fd2000bf06300 */
[----:B--2---:R-:W-:Y:S05]  /*0090*/  BRA.U !UP0, `(.L_x_0) ;  /* 0x0000004908f07547 */ /* 0x004fea000b800000 */
[----:B------:R-:W0:Y:S01]  /*00a0*/  LDCU UR6, c[0x0][0x394] ;  /* 0x00007280ff0677ac */ /* 0x000e220008000800 */
[----:B------:R-:W1:Y:S01]  /*00b0*/  S2R R0, SR_TID.X ;  /* 0x0000000000007919 */ /* 0x000e620000002100 */
[----:B0-----:R-:W-:-:S09]  /*00c0*/  UISETP.GE.AND UP0, UPT, UR6, 0x2, UPT ;  /* 0x000000020600788c */ /* 0x001fd2000bf06270 */
[----:B------:R-:W-:Y:S05]  /*00d0*/  BRA.U !UP0, `(.L_x_1) ;  /* 0x00000049086c7547 */ /* 0x000fea000b800000 */
[----:B------:R-:W0:Y:S01]  /*00e0*/  LDCU.64 UR6, c[0x0][0x388] ;  /* 0x00007100ff0677ac */ /* 0x000e220008000a00 */
[----:B-1----:R-:W-:Y:S01]  /*00f0*/  IADD3 R0, P0, PT, R0, UR4, RZ ;  /* 0x0000000400007c10 */ /* 0x002fe2000ff1e0ff */
[----:B------:R-:W1:Y:S04]  /*0100*/  LDCU UR4, c[0x0][0x390] ;  /* 0x00007200ff0477ac */ /* 0x000e680008000800 */
[----:B------:R-:W-:Y:S01]  /*0110*/  IMAD.X R3, RZ, RZ, UR5, P0 ;  /* 0x00000005ff037e24 */ /* 0x000fe200080e06ff */
[----:B0-----:R-:W-:-:S04]  /*0120*/  LEA R10, P0, R0, UR6, 0x2 ;  /* 0x00000006000a7c11 */ /* 0x001fc8000f8010ff */
[----:B------:R-:W-:-:S05]  /*0130*/  LEA.HI.X R11, R0, UR7, R3, 0x2, P0 ;  /* 0x00000007000b7c11 */ /* 0x000fca00080f1403 */
[----:B------:R0:W5:Y:S01]  /*0140*/  LDG.E R6, desc[UR8][R10.64] ;  /* 0x000000080a067981 */ /* 0x000162000c1e1900 */
[----:B-1----:R-:W-:Y:S01]  /*0150*/  UISETP.GE.AND UP0, UPT, UR4, 0x1, UPT ;  /* 0x000000010400788c */ /* 0x002fe2000bf06270 */
[----:B------:R-:W-:-:S08]  /*0160*/  CS2R R34, SRZ ;  /* 0x0000000000227805 */ /* 0x000fd0000001ff00 */
[----:B0-----:R-:W-:Y:S05]  /*0170*/  BRA.U !UP0, `(.L_x_2) ;  /* 0x0000000d08c07547 */ /* 0x001fea000b800000 */
[----:B------:R-:W-:Y:S01]  /*0180*/  UISETP.GE.U32.AND UP0, UPT, UR4, 0x4, UPT ;  /* 0x000000040400788c */ /* 0x000fe2000bf06070 */
[----:B------:R-:W-:Y:S01]  /*0190*/  IMAD.MOV.U32 R3, RZ, RZ, RZ ;  /* 0x000000ffff037224 */ /* 0x000fe200078e00ff */
[----:B------:R-:W-:Y:S01]  /*01a0*/  CS2R R34, SRZ ;  /* 0x0000000000227805 */ /* 0x000fe2000001ff00 */
[----:B------:R-:W-:-:S06]  /*01b0*/  ULOP3.LUT UR5, UR4, 0x3, URZ, 0xc0, !UPT ;  /* 0x0000000304057892 */ /* 0x000fcc000f8ec0ff */
[----:B------:R-:W-:Y:S06]  /*01c0*/  BRA.U !UP0, `(.L_x_3) ;  /* 0x0000000908147547 */ /* 0x000fec000b800000 */
[----:B------:R-:W0:Y:S01]  /*01d0*/  LDC.64 R42, c[0x0][0x398] ;  /* 0x0000e600ff2a7b82 */ /* 0x000e220000000a00 */
[----:B------:R-:W-:Y:S01]  /*01e0*/  ULOP3.LUT UR4, UR4, 0x7ffffffc, URZ, 0xc0, !UPT ;  /* 0x7ffffffc04047892 */ /* 0x000fe2000f8ec0ff */
[----:B------:R-:W-:Y:S01]  /*01f0*/  IMAD.MOV.U32 R2, RZ, RZ, RZ ;  /* 0x000000ffff027224 */ /* 0x000fe200078e00ff */
[----:B------:R-:W-:Y:S01]  /*0200*/  CS2R R34, SRZ ;  /* 0x0000000000227805 */ /* 0x000fe2000001ff00 */
[----:B------:R-:W1:Y:S03]  /*0210*/  LDCU UR6, c[0x0][0x390] ;  /* 0x00007200ff0677ac */ /* 0x000e660008000800 */
[----:B------:R-:W-:Y:S01]  /*0220*/  IMAD.U32 R3, RZ, RZ, UR4 ;  /* 0x00000004ff037e24 */ /* 0x000fe2000f8e00ff */
[----:B------:R-:W2:Y:S06]  /*0230*/  LDC.64 R40, c[0x0][0x3a0] ;  /* 0x0000e800ff287b82 */ /* 0x000eac0000000a00 */
.L_x_20:
[----:B-1---5:R-:W-:Y:S02]  /*0240*/  IMAD R39, R6, UR6, R2 ;  /* 0x0000000606277c24 */ /* 0x022fe4000f8e0202 */
[----:B--2---:R-:W-:-:S04]  /*0250*/  IMAD.WIDE.U32 R36, R2, 0x8, R40 ;  /* 0x0000000802247825 */ /* 0x004fc800078e0028 */
[----:B0-----:R-:W-:Y:S01]  /*0260*/  IMAD.WIDE R38, R39, 0x8, R42 ;  /* 0x0000000827267825 */ /* 0x001fe200078e022a */
[----:B------:R-:W2:Y:S04]  /*0270*/  LDG.E.64 R4, desc[UR8][R36.64] ;  /* 0x0000000824047981 */ /* 0x000ea8000c1e1b00 */
[----:B------:R-:W2:Y:S01]  /*0280*/  LDG.E.64 R30, desc[UR8][R38.64] ;  /* 0x00000008261e7981 */ /* 0x000ea2000c1e1b00 */
[----:B------:R-:W-:Y:S01]  /*0290*/  VIADD R2, R2, 0x4 ;  /* 0x0000000402027836 */ /* 0x000fe20000000000 */
[----:B------:R-:W-:Y:S01]  /*02a0*/  BSSY.RECONVERGENT B0, `(.L_x_4) ;  /* 0x0000007000007945 */ /* 0x000fe20003800200 */
[----:B------:R-:W-:-:S03]  /*02b0*/  MOV R0, 0x310 ;  /* 0x0000031000007802 */ /* 0x000fc60000000f00 */
[----:B------:R-:W-:Y:S01]  /*02c0*/  ISETP.NE.AND P0, PT, R2, R3, PT ;  /* 0x000000030200720c */ /* 0x000fe20003f05270 */
[----:B--2---:R-:W-:-:S08]  /*02d0*/  DADD R30, R30, -R4 ;  /* 0x000000001e1e7229 */ /* 0x004fd00000000804 */
[----:B------:R-:W-:-:S10]  /*02e0*/  DADD R4, -RZ, |R30| ;  /* 0x00000000ff047229 */ /* 0x000fd4000000051e */
[----:B------:R-:W-:-:S07]  /*02f0*/  IMAD.MOV.U32 R12, RZ, RZ, R4 ;  /* 0x000000ffff0c7224 */ /* 0x000fce00078e0004 */
[----:B------:R-:W-:Y:S05]  /*0300*/  CALL.REL.NOINC `($_ZN3cub18CUB_300001_SM_10006detail8for_each13static_kernelINS2_12policy_hub_t12policy_500_tElNS2_12op_wrapper_tIl20findNearestCentroidsN6thrust24THRUST_300001_SM_1000_NS6detail15normal_iteratorINS9_10device_ptrIiEEEEEEEEvT0_T1_$__internal_accurate_pow) ;  /* 0x0000009800107944 */ /* 0x000fea0003c00000 */
[----:B------:R-:W-:Y:S05]  /*0310*/  BSYNC.RECONVERGENT B0 ;  /* 0x0000000000007941 */ /* 0x000fea0003800200 */
.L_x_4:
[C---:B------:R-:W-:Y:S01]  /*0320*/  DADD R12, R30.reuse, 2 ;  /* 0x400000001e0c7429 */ /* 0x040fe20000000000 */
[----:B------:R-:W-:Y:S01]  /*0330*/  BSSY.RECONVERGENT B0, `(.L_x_5) ;  /* 0x000000f000007945 */ /* 0x000fe20003800200 */
[----:B------:R-:W-:-:S06]  /*0340*/  DSETP.NEU.AND P1, PT, R30, RZ, PT ;  /* 0x000000ff1e00722a */ /* 0x000fcc0003f2d000 */
[----:B------:R-:W-:Y:S02]  /*0350*/  FSEL R4, R9, RZ, P1 ;  /* 0x000000ff09047208 */ /* 0x000fe40000800000 */
[----:B------:R-:W-:Y:S02]  /*0360*/  LOP3.LUT R12, R13, 0x7ff00000, RZ, 0xc0, !PT ;  /* 0x7ff000000d0c7812 */ /* 0x000fe400078ec0ff */
[----:B------:R-:W-:Y:S02]  /*0370*/  FSEL R5, R5, RZ, P1 ;  /* 0x000000ff05057208 */ /* 0x000fe40000800000 */
[----:B------:R-:W-:-:S13]  /*0380*/  ISETP.NE.AND P2, PT, R12, 0x7ff00000, PT ;  /* 0x7ff000000c00780c */ /* 0x000fda0003f45270 */
[----:B------:R-:W-:Y:S05]  /*0390*/  @P2 BRA `(.L_x_6) ;  /* 0x0000000000202947 */ /* 0x000fea0003800000 */
[----:B------:R-:W-:-:S14]  /*03a0*/  DSETP.NAN.AND P1, PT, R30, R30, PT ;  /* 0x0000001e1e00722a */ /* 0x000fdc0003f28000 */
[----:B------:R-:W-:Y:S05]  /*03b0*/  @P1 BRA `(.L_x_7) ;  /* 0x0000000000141947 */ /* 0x000fea0003800000 */
[----:B------:R-:W-:-:S14]  /*03c0*/  DSETP.NEU.AND P1, PT, |R30|, +INF , PT ;  /* 0x7ff000001e00742a */ /* 0x000fdc0003f2d200 */
[----:B------:R-:W-:Y:S05]  /*03d0*/  @P1 BRA `(.L_x_6) ;  /* 0x0000000000101947 */ /* 0x000fea0003800000 */
[----:B------:R-:W-:Y:S02]  /*03e0*/  IMAD.MOV.U32 R4, RZ, RZ, 0x0 ;  /* 0x00000000ff047424 */ /* 0x000fe400078e00ff */
[----:B------:R-:W-:Y:S01]  /*03f0*/  IMAD.MOV.U32 R5, RZ, RZ, 0x7ff00000 ;  /* 0x7ff00000ff057424 */ /* 0x000fe200078e00ff */
[----:B------:R-:W-:Y:S06]  /*0400*/  BRA `(.L_x_6) ;  /* 0x0000000000047947 */ /* 0x000fec0003800000 */
.L_x_7:
[----:B------:R-:W-:-:S11]  /*0410*/  DADD R4, R30, 2 ;  /* 0x400000001e047429 */ /* 0x000fd60000000000 */
.L_x_6:
[----:B------:R-:W-:Y:S05]  /*0420*/  BSYNC.RECONVERGENT B0 ;  /* 0x0000000000007941 */ /* 0x000fea0003800200 */
.L_x_5:
[----:B------:R-:W2:Y:S04]  /*0430*/  LDG.E.64 R32, desc[UR8][R38.64+0x8] ;  /* 0x0000080826207981 */ /* 0x000ea8000c1e1b00 */
[----:B------:R-:W2:Y:S01]  /*0440*/  LDG.E.64 R8, desc[UR8][R36.64+0x8] ;  /* 0x0000080824087981 */ /* 0x000ea2000c1e1b00 */
[----:B------:R-:W-:Y:S01]  /*0450*/  DSETP.NEU.AND P1, PT, R30, 1, PT ;  /* 0x3ff000001e00742a */ /* 0x000fe20003f2d000 */
[----:B------:R-:W-:Y:S01]  /*0460*/  BSSY.RECONVERGENT B0, `(.L_x_8) ;  /* 0x0000009000007945 */ /* 0x000fe20003800200 */
[----:B------:R-:W-:-:S04]  /*0470*/  MOV R0, 0x4f0 ;  /* 0x000004f000007802 */ /* 0x000fc80000000f00 */
[----:B------:R-:W-:Y:S02]  /*0480*/  FSEL R4, R4, RZ, P1 ;  /* 0x000000ff04047208 */ /* 0x000fe40000800000 */
[----:B------:R-:W-:-:S06]  /*0490*/  FSEL R5, R5, 1.875, P1 ;  /* 0x3ff0000005057808 */ /* 0x000fcc0000800000 */
[----:B------:R-:W-:Y:S02]  /*04a0*/  DADD R34, R34, R4 ;  /* 0x0000000022227229 */ /* 0x000fe40000000004 */
[----:B--2---:R-:W-:-:S08]  /*04b0*/  DADD R32, R32, -R8 ;  /* 0x0000000020207229 */ /* 0x004fd00000000808 */
[----:B------:R-:W-:-:S10]  /*04c0*/  DADD R12, -RZ, |R32| ;  /* 0x00000000ff0c7229 */ /* 0x000fd40000000520 */
[----:B------:R-:W-:-:S07]  /*04d0*/  IMAD.MOV.U32 R5, RZ, RZ, R13 ;  /* 0x000000ffff057224 */ /* 0x000fce00078e000d */
[----:B------:R-:W-:Y:S05]  /*04e0*/  CALL.REL.NOINC `($_ZN3cub18CUB_300001_SM_10006detail8for_each13static_kernelINS2_12policy_hub_t12policy_500_tElNS2_12op_wrapper_tIl20findNearestCentroidsN6thrust24THRUST_300001_SM_1000_NS6detail15normal_iteratorINS9_10device_ptrIiEEEEEEEEvT0_T1_$__internal_accurate_pow) ;  /* 0x0000009400987944 */ /* 0x000fea0003c00000 */
[----:B------:R-:W-:Y:S05]  /*04f0*/  BSYNC.RECONVERGENT B0 ;  /* 0x0000000000007941 */ /* 0x000fea0003800200 */
.L_x_8:
        /* <DEDUP_REMOVED lines=15> */
.L_x_11:
[----:B------:R-:W-:-:S11]  /*05f0*/  DADD R4, R32, 2 ;  /* 0x4000000020047429 */ /* 0x000fd60000000000 */
.L_x_10:
[----:B------:R-:W-:Y:S05]  /*0600*/  BSYNC.RECONVERGENT B0 ;  /* 0x0000000000007941 */ /* 0x000fea0003800200 */
.L_x_9:
        /* <DEDUP_REMOVED lines=13> */
.L_x_12:
        /* <DEDUP_REMOVED lines=15> */
.L_x_15:
[----:B------:R-:W-:-:S11]  /*07d0*/  DADD R4, R30, 2 ;  /* 0x400000001e047429 */ /* 0x000fd60000000000 */
.L_x_14:
[----:B------:R-:W-:Y:S05]  /*07e0*/  BSYNC.RECONVERGENT B0 ;  /* 0x0000000000007941 */ /* 0x000fea0003800200 */
.L_x_13:
        /* <DEDUP_REMOVED lines=13> */
.L_x_16:
        /* <DEDUP_REMOVED lines=15> */
.L_x_19:
[----:B------:R-:W-:-:S11]  /*09b0*/  DADD R4, R32, 2 ;  /* 0x4000000020047429 */ /* 0x000fd60000000000 */
.L_x_18:
[----:B------:R-:W-:Y:S05]  /*09c0*/  BSYNC.RECONVERGENT B0 ;  /* 0x0000000000007941 */ /* 0x000fea0003800200 */
.L_x_17:
[----:B------:R-:W-:-:S06]  /*09d0*/  DSETP.NEU.AND P1, PT, R32, 1, PT ;  /* 0x3ff000002000742a */ /* 0x000fcc0003f2d000 */
[----:B------:R-:W-:Y:S02]  /*09e0*/  FSEL R4, R4, RZ, P1 ;  /* 0x000000ff04047208 */ /* 0x000fe40000800000 */
[----:B------:R-:W-:-:S06]  /*09f0*/  FSEL R5, R5, 1.875, P1 ;  /* 0x3ff0000005057808 */ /* 0x000fcc0000800000 */
[----:B------:R-:W-:Y:S01]  /*0a00*/  DADD R34, R34, R4 ;  /* 0x0000000022227229 */ /* 0x000fe20000000004 */
[----:B------:R-:W-:Y:S10]  /*0a10*/  @P0 BRA `(.L_x_20) ;  /* 0xfffffff800080947 */ /* 0x000ff4000383ffff */
.L_x_3:
[----:B------:R-:W-:-:S09]  /*0a20*/  UISETP.NE.AND UP0, UPT, UR5, URZ, UPT ;  /* 0x000000ff0500728c */ /* 0x000fd2000bf05270 */
[----:B------:R-:W-:Y:S05]  /*0a30*/  BRA.U !UP0, `(.L_x_2) ;  /* 0x0000000508907547 */ /* 0x000fea000b800000 */
[----:B------:R-:W0:Y:S01]  /*0a40*/  LDC.64 R30, c[0x0][0x3a0] ;  /* 0x0000e800ff1e7b82 */ /* 0x000e220000000a00 */
[----:B------:R-:W1:Y:S07]  /*0a50*/  LDCU UR4, c[0x0][0x390] ;  /* 0x00007200ff0477ac */ /* 0x000e6e0008000800 */
[----:B------:R-:W2:Y:S01]  /*0a60*/  LDC.64 R32, c[0x0][0x398] ;  /* 0x0000e600ff207b82 */ /* 0x000ea20000000a00 */
[----:B-1---5:R-:W-:Y:S02]  /*0a70*/  IMAD R5, R6, UR4, R3 ;  /* 0x0000000406057c24 */ /* 0x022fe4000f8e0203 */
[----:B0-----:R-:W-:-:S04]  /*0a80*/  IMAD.WIDE.U32 R30, R3, 0x8, R30 ;  /* 0x00000008031e7825 */ /* 0x001fc800078e001e */
[----:B--2---:R-:W-:Y:S02]  /*0a90*/  IMAD.WIDE R32, R5, 0x8, R32 ;  /* 0x0000000805207825 */ /* 0x004fe400078e0220 */
[----:B------:R-:W2:Y:S04]  /*0aa0*/  LDG.E.64 R4, desc[UR8][R30.64] ;  /* 0x000000081e047981 */ /* 0x000ea8000c1e1b00 */
[----:B------:R-:W2:Y:S01]  /*0ab0*/  LDG.E.64 R2, desc[UR8][R32.64] ;  /* 0x0000000820027981 */ /* 0x000ea2000c1e1b00 */
[----:B------:R-:W-:Y:S01]  /*0ac0*/  BSSY.RECONVERGENT B0, `(.L_x_21) ;  /* 0x0000006000007945 */ /* 0x000fe20003800200 */
[----:B------:R-:W-:Y:S01]  /*0ad0*/  MOV R0, 0xb20 ;  /* 0x00000b2000007802 */ /* 0x000fe20000000f00 */
[----:B--2---:R-:W-:-:S08]  /*0ae0*/  DADD R2, R2, -R4 ;  /* 0x0000000002027229 */ /* 0x004fd00000000804 */
[----:B------:R-:W-:-:S10]  /*0af0*/  DADD R4, -RZ, |R2| ;  /* 0x00000000ff047229 */ /* 0x000fd40000000502 */
[----:B------:R-:W-:-:S07]  /*0b00*/  IMAD.MOV.U32 R12, RZ, RZ, R4 ;  /* 0x000000ffff0c7224 */ /* 0x000fce00078e0004 */
[----:B------:R-:W-:Y:S05]  /*0b10*/  CALL.REL.NOINC `($_ZN3cub18CUB_300001_SM_10006detail8for_each13static_kernelINS2_12policy_hub_t12policy_500_tElNS2_12op_wrapper_tIl20findNearestCentroidsN6thrust24THRUST_300001_SM_1000_NS6detail15normal_iteratorINS9_10device_ptrIiEEEEEEEEvT0_T1_$__internal_accurate_pow) ;  /* 0x00000090000c7944 */ /* 0x000fea0003c00000 */
[----:B------:R-:W-:Y:S05]  /*0b20*/  BSYNC.RECONVERGENT B0 ;  /* 0x0000000000007941 */ /* 0x000fea0003800200 */
.L_x_21:
        /* <DEDUP_REMOVED lines=15> */
.L_x_24:
[----:B------:R-:W-:-:S11]  /*0c20*/  DADD R4, R2, 2 ;  /* 0x4000000002047429 */ /* 0x000fd60000000000 */
.L_x_23:
[----:B------:R-:W-:Y:S05]  /*0c30*/  BSYNC.RECONVERGENT B0 ;  /* 0x0000000000007941 */ /* 0x000fea0003800200 */
.L_x_22:
[----:B------:R-:W-:Y:S01]  /*0c40*/  DSETP.NEU.AND P0, PT, R2, 1, PT ;  /* 0x3ff000000200742a */ /* 0x000fe20003f0d000 */
[----:B------:R-:W-:-:S05]  /*0c50*/  UISETP.NE.AND UP0, UPT, UR5, 0x1, UPT ;  /* 0x000000010500788c */ /* 0x000fca000bf05270 */
[----:B------:R-:W-:Y:S02]  /*0c60*/  FSEL R2, R4, RZ, P0 ;  /* 0x000000ff04027208 */ /* 0x000fe40000000000 */
[----:B------:R-:W-:-:S06]  /*0c70*/  FSEL R3, R5, 1.875, P0 ;  /* 0x3ff0000005037808 */ /* 0x000fcc0000000000 */
[----:B------:R-:W-:Y:S01]  /*0c80*/  DADD R34, R34, R2 ;  /* 0x0000000022227229 */ /* 0x000fe20000000002 */
[----:B------:R-:W-:Y:S10]  /*0c90*/  BRA.U !UP0, `(.L_x_2) ;  /* 0x0000000108f87547 */ /* 0x000ff4000b800000 */
        /* <DEDUP_REMOVED lines=9> */
.L_x_25:
        /* <DEDUP_REMOVED lines=15> */
.L_x_28:
[----:B------:R-:W-:-:S11]  /*0e20*/  DADD R4, R2, 2 ;  /* 0x4000000002047429 */ /* 0x000fd60000000000 */
.L_x_27:
[----:B------:R-:W-:Y:S05]  /*0e30*/  BSYNC.RECONVERGENT B0 ;  /* 0x0000000000007941 */ /* 0x000fea0003800200 */
.L_x_26:
        /* <DEDUP_REMOVED lines=15> */
.L_x_29:
        /* <DEDUP_REMOVED lines=15> */
.L_x_32:
[----:B------:R-:W-:-:S11]  /*1020*/  DADD R4, R2, 2 ;  /* 0x4000000002047429 */ /* 0x000fd60000000000 */
.L_x_31:
[----:B------:R-:W-:Y:S05]  /*1030*/  BSYNC.RECONVERGENT B0 ;  /* 0x0000000000007941 */ /* 0x000fea0003800200 */
.L_x_30:
[----:B------:R-:W-:-:S06]  /*1040*/  DSETP.NEU.AND P0, PT, R2, 1, PT ;  /* 0x3ff000000200742a */ /* 0x000fcc0003f0d000 */
[----:B------:R-:W-:Y:S02]  /*1050*/  FSEL R2, R4, RZ, P0 ;  /* 0x000000ff04027208 */ /* 0x000fe40000000000 */
[----:B------:R-:W-:-:S06]  /*1060*/  FSEL R3, R5, 1.875, P0 ;  /* 0x3ff0000005037808 */ /* 0x000fcc0000000000 */
[----:B------:R-:W-:-:S11]  /*1070*/  DADD R34, R34, R2 ;  /* 0x0000000022227229 */ /* 0x000fd60000000002 */
.L_x_2:
[----:B------:R-:W0:Y:S01]  /*1080*/  MUFU.RSQ64H R13, R35 ;  /* 0x00000023000d7308 */ /* 0x000e220000001c00 */
[----:B------:R-:W-:Y:S01]  /*1090*/  VIADD R12, R35, 0xfcb00000 ;  /* 0xfcb00000230c7836 */ /* 0x000fe20000000000 */
[----:B------:R-:W1:Y:S01]  /*10a0*/  LDCU UR4, c[0x0][0x390] ;  /* 0x00007200ff0477ac */ /* 0x000e620008000800 */
[----:B------:R-:W-:Y:S01]  /*10b0*/  IMAD.MOV.U32 R4, RZ, RZ, 0x0 ;  /* 0x00000000ff047424 */ /* 0x000fe200078e00ff */
[----:B------:R-:W-:Y:S01]  /*10c0*/  BSSY.RECONVERGENT B0, `(.L_x_33) ;  /* 0x0000017000007945 */ /* 0x000fe20003800200 */
[----:B------:R-:W-:Y:S01]  /*10d0*/  IMAD.MOV.U32 R5, RZ, RZ, 0x3fd80000 ;  /* 0x3fd80000ff057424 */ /* 0x000fe200078e00ff */
[----:B------:R-:W-:Y:S01]  /*10e0*/  ISETP.GE.U32.AND P0, PT, R12, 0x7ca00000, PT ;  /* 0x7ca000000c00780c */ /* 0x000fe20003f06070 */
[----:B0-----:R-:W-:Y:S01]  /*10f0*/  DMUL R2, R12, R12 ;  /* 0x0000000c0c027228 */ /* 0x001fe20000000000 */
[----:B-1----:R-:W-:-:S07]  /*1100*/  UISETP.GE.AND UP0, UPT, UR4, 0x1, UPT ;  /* 0x000000010400788c */ /* 0x002fce000bf06270 */
[----:B------:R-:W-:-:S08]  /*1110*/  DFMA R2, -R2, R34, 1 ;  /* 0x3ff000000202742b */ /* 0x000fd00000000122 */
[----:B------:R-:W-:Y:S02]  /*1120*/  DFMA R4, R2, R4, 0.5 ;  /* 0x3fe000000204742b */ /* 0x000fe40000000004 */
[----:B------:R-:W-:-:S08]  /*1130*/  DMUL R2, R12, R2 ;  /* 0x000000020c027228 */ /* 0x000fd00000000000 */
[----:B------:R-:W-:-:S08]  /*1140*/  DFMA R4, R4, R2, R12 ;  /* 0x000000020404722b */ /* 0x000fd0000000000c */
[----:B------:R-:W-:Y:S02]  /*1150*/  DMUL R14, R4, R34 ;  /* 0x00000022040e7228 */ /* 0x000fe40000000000 */
[----:B------:R-:W-:Y:S02]  /*1160*/  VIADD R3, R5, 0xfff00000 ;  /* 0xfff0000005037836 */ /* 0x000fe40000000000 */
[----:B------:R-:W-:-:S04]  /*1170*/  IMAD.MOV.U32 R2, RZ, RZ, R4 ;  /* 0x000000ffff027224 */ /* 0x000fc800078e0004 */
[----:B------:R-:W-:-:S08]  /*1180*/  DFMA R8, R14, -R14, R34 ;  /* 0x8000000e0e08722b */ /* 0x000fd00000000022 */
[----:B------:R-:W-:Y:S01]  /*1190*/  DFMA R30, R8, R2, R14 ;  /* 0x00000002081e722b */ /* 0x000fe2000000000e */
[----:B------:R-:W-:Y:S10]  /*11a0*/  @!P0 BRA `(.L_x_34) ;  /* 0x0000000000208947 */ /* 0x000ff40003800000 */
[----:B------:R-:W-:Y:S01]  /*11b0*/  IMAD.MOV.U32 R0, RZ, RZ, R4 ;  /* 0x000000ffff007224 */ /* 0x000fe200078e0004 */
[----:B------:R-:W-:Y:S01]  /*11c0*/  MOV R18, 0x1210 ;  /* 0x0000121000127802 */ /* 0x000fe20000000f00 */
[----:B------:R-:W-:Y:S02]  /*11d0*/  IMAD.MOV.U32 R36, RZ, RZ, R34 ;  /* 0x000000ffff247224 */ /* 0x000fe400078e0022 */
[----:B------:R-:W-:Y:S02]  /*11e0*/  IMAD.MOV.U32 R37, RZ, RZ, R35 ;  /* 0x000000ffff257224 */ /* 0x000fe400078e0023 */
[----:B------:R-:W-:-:S07]  /*11f0*/  IMAD.MOV.U32 R17, RZ, RZ, R3 ;  /* 0x000000ffff117224 */ /* 0x000fce00078e0003 */
[----:B-----5:R-:W-:Y:S05]  /*1200*/  CALL.REL.NOINC `($__internal_0_$__cuda_sm20_dsqrt_rn_f64_mediumpath_v1) ;  /* 0x0000008400a87944 */ /* 0x020fea0003c00000 */
[----:B------:R-:W-:Y:S02]  /*1210*/  IMAD.MOV.U32 R30, RZ, RZ, R8 ;  /* 0x000000ffff1e7224 */ /* 0x000fe400078e0008 */
[----:B------:R-:W-:-:S07]  /*1220*/  IMAD.MOV.U32 R31, RZ, RZ, R9 ;  /* 0x000000ffff1f7224 */ /* 0x000fce00078e0009 */
.L_x_34:
[----:B------:R-:W-:Y:S05]  /*1230*/  BSYNC.RECONVERGENT B0 ;  /* 0x0000000000007941 */ /* 0x000fea0003800200 */
.L_x_33:
[----:B------:R-:W-:Y:S05]  /*1240*/  BRA.U UP0, `(.L_x_35) ;  /* 0x00000001005c7547 */ /* 0x000fea000b800000 */
[----:B------:R-:W0:Y:S01]  /*1250*/  LDC R5, c[0x0][0x394] ;  /* 0x0000e500ff057b82 */ /* 0x000e220000000800 */
[----:B------:R-:W-:Y:S02]  /*1260*/  IMAD.MOV.U32 R2, RZ, RZ, 0x1 ;  /* 0x00000001ff027424 */ /* 0x000fe400078e00ff */
[----:B------:R-:W-:Y:S02]  /*1270*/  IMAD.MOV.U32 R4, RZ, RZ, RZ ;  /* 0x000000ffff047224 */ /* 0x000fe400078e00ff */
[C---:B0-----:R-:W-:Y:S02]  /*1280*/  VIADD R0, R5.reuse, 0xfffffffe ;  /* 0xfffffffe05007836 */ /* 0x041fe40000000000 */
[----:B------:R-:W-:-:S03]  /*1290*/  VIADD R5, R5, 0xffffffff ;  /* 0xffffffff05057836 */ /* 0x000fc60000000000 */
[----:B------:R-:W-:-:S13]  /*12a0*/  ISETP.GE.U32.AND P0, PT, R0, 0x3, PT ;  /* 0x000000030000780c */ /* 0x000fda0003f06070 */
[----:B------:R-:W-:Y:S05]  /*12b0*/  @!P0 BRA `(.L_x_36) ;  /* 0x0000000000308947 */ /* 0x000fea0003800000 */
[----:B------:R-:W-:Y:S01]  /*12c0*/  LOP3.LUT R3, R5, 0xfffffffc, RZ, 0xc0, !PT ;  /* 0xfffffffc05037812 */ /* 0x000fe200078ec0ff */
[----:B------:R-:W-:Y:S02]  /*12d0*/  IMAD.MOV.U32 R0, RZ, RZ, 0x1 ;  /* 0x00000001ff007424 */ /* 0x000fe400078e00ff */
[----:B------:R-:W-:-:S07]  /*12e0*/  IMAD.MOV.U32 R4, RZ, RZ, RZ ;  /* 0x000000ffff047224 */ /* 0x000fce00078e00ff */
.L_x_37:
[----:B------:R-:W-:Y:S01]  /*12f0*/  VIADD R2, R0, 0x3 ;  /* 0x0000000300027836 */ /* 0x000fe20000000000 */
[----:B------:R-:W-:-:S04]  /*1300*/  DSETP.GT.AND P0, PT, R30, RZ, PT ;  /* 0x000000ff1e00722a */ /* 0x000fc80003f04000 */
[----:B------:R-:W-:Y:S01]  /*1310*/  ISETP.NE.AND P1, PT, R2, R3, PT ;  /* 0x000000030200720c */ /* 0x000fe20003f25270 */
[C---:B------:R-:W-:Y:S01]  /*1320*/  VIADD R2, R0.reuse, 0x4 ;  /* 0x0000000400027836 */ /* 0x040fe20000000000 */
[----:B------:R-:W-:Y:S02]  /*1330*/  SEL R4, R0, R4, P0 ;  /* 0x0000000400047207 */ /* 0x000fe40000000000 */
[----:B------:R-:W-:Y:S01]  /*1340*/  FSEL R31, R31, RZ, !P0 ;  /* 0x000000ff1f1f7208 */ /* 0x000fe20004000000 */
[----:B------:R-:W-:Y:S01]  /*1350*/  IMAD.MOV.U32 R0, RZ, RZ, R2 ;  /* 0x000000ffff007224 */ /* 0x000fe200078e0002 */
[----:B------:R-:W-:-:S07]  /*1360*/  FSEL R30, R30, RZ, !P0 ;  /* 0x000000ff1e1e7208 */ /* 0x000fce0004000000 */
[----:B------:R-:W-:Y:S05]  /*1370*/  @P1 BRA `(.L_x_37) ;  /* 0xfffffffc00dc1947 */ /* 0x000fea000383ffff */
.L_x_36:
[----:B------:R-:W-:Y:S01]  /*1380*/  LOP3.LUT P0, RZ, R5, 0x3, RZ, 0xc0, !PT ;  /* 0x0000000305ff7812 */ /* 0x000fe2000780c0ff */
[----:B------:R-:W-:-:S12]  /*1390*/  DSETP.GT.AND P1, PT, R30, RZ, PT ;  /* 0x000000ff1e00722a */ /* 0x000fd80003f24000 */
[----:B------:R-:W-:Y:S01]  /*13a0*/  @P0 SEL R4, R2, R4, P1 ;  /* 0x0000000402040207 */ /* 0x000fe20000800000 */
[----:B------:R-:W-:Y:S06]  /*13b0*/  BRA `(.L_x_38) ;  /* 0x0000001000747947 */ /* 0x000fec0003800000 */
.L_x_35:
[----:B------:R-:W-:Y:S02]  /*13c0*/  IMAD.MOV.U32 R3, RZ, RZ, 0x1 ;  /* 0x00000001ff037424 */ /* 0x000fe400078e00ff */
[----:B------:R-:W-:-:S07]  /*13d0*/  IMAD.MOV.U32 R4, RZ, RZ, RZ ;  /* 0x000000ffff047224 */ /* 0x000fce00078e00ff */
.L_x_72:
[----:B------:R-:W0:Y:S01]  /*13e0*/  LDCU UR5, c[0x0][0x390] ;  /* 0x00007200ff0577ac */ /* 0x000e220008000800 */
[----:B------:R-:W-:Y:S01]  /*13f0*/  IMAD.MOV.U32 R7, RZ, RZ, RZ ;  /* 0x000000ffff077224 */ /* 0x000fe200078e00ff */
[----:B------:R-:W-:Y:S01]  /*1400*/  CS2R R40, SRZ ;  /* 0x0000000000287805 */ /* 0x000fe2000001ff00 */
[----:B0-----:R-:W-:Y:S02]  /*1410*/  UISETP.GE.U32.AND UP0, UPT, UR5, 0x4, UPT ;  /* 0x000000040500788c */ /* 0x001fe4000bf06070 */
[----:B------:R-:W-:-:S07]  /*1420*/  IMAD R2, R3, UR5, RZ ;  /* 0x0000000503027c24 */ /* 0x000fce000f8e02ff */
[----:B------:R-:W-:Y:S05]  /*1430*/  BRA.U !UP0, `(.L_x_39) ;  /* 0x00000009081c7547 */ /* 0x000fea000b800000 */
[----:B------:R-:W0:Y:S01]  /*1440*/  LDC R7, c[0x0][0x390] ;  /* 0x0000e400ff077b82 */ /* 0x000e220000000800 */
[----:B------:R-:W-:Y:S01]  /*1450*/  CS2R R40, SRZ ;  /* 0x0000000000287805 */ /* 0x000fe2000001ff00 */
[----:B------:R-:W1:Y:S01]  /*1460*/  LDCU UR5, c[0x0][0x390] ;  /* 0x00007200ff0577ac */ /* 0x000e620008000800 */
[----:B------:R-:W-:-:S05]  /*1470*/  UMOV UR4, URZ ;  /* 0x000000ff00047c82 */ /* 0x000fca0008000000 */
[----:B------:R-:W2:Y:S08]  /*1480*/  LDC.64 R34, c[0x0][0x398] ;  /* 0x0000e600ff227b82 */ /* 0x000eb00000000a00 */
[----:B------:R-:W3:Y:S02]  /*1490*/  LDC.64 R32, c[0x0][0x3a0] ;  /* 0x0000e800ff207b82 */ /* 0x000ee40000000a00 */
.L_x_56:
[----:B0----5:R-:W-:Y:S02]  /*14a0*/  IMAD R45, R6, R7, UR4 ;  /* 0x00000004062d7e24 */ /* 0x021fe4000f8e0207 */
[----:B------:R-:W-:Y:S02]  /*14b0*/  VIADD R43, R2, UR4 ;  /* 0x00000004022b7c36 */ /* 0x000fe40008000000 */
[----:B--2---:R-:W-:-:S04]  /*14c0*/  IMAD.WIDE R44, R45, 0x8, R34 ;  /* 0x000000082d2c7825 */ /* 0x004fc800078e0222 */
[----:B---3--:R-:W-:Y:S01]  /*14d0*/  IMAD.WIDE.U32 R42, R43, 0x8, R32 ;  /* 0x000000082b2a7825 */ /* 0x008fe200078e0020 */
[----:B------:R-:W2:Y:S04]  /*14e0*/  LDG.E.64 R36, desc[UR8][R44.64] ;  /* 0x000000082c247981 */ /* 0x000ea8000c1e1b00 */
[----:B------:R-:W2:Y:S01]  /*14f0*/  LDG.E.64 R8, desc[UR8][R42.64] ;  /* 0x000000082a087981 */ /* 0x000ea2000c1e1b00 */
[----:B------:R-:W-:Y:S01]  /*1500*/  BSSY.RECONVERGENT B0, `(.L_x_40) ;  /* 0x0000006000007945 */ /* 0x000fe20003800200 */
[----:B------:R-:W-:Y:S01]  /*1510*/  MOV R0, 0x1560 ;  /* 0x0000156000007802 */ /* 0x000fe20000000f00 */
[----:B--2---:R-:W-:-:S08]  /*1520*/  DADD R36, R36, -R8 ;  /* 0x0000000024247229 */ /* 0x004fd00000000808 */
[----:B------:R-:W-:-:S10]  /*1530*/  DADD R12, -RZ, |R36| ;  /* 0x00000000ff0c7229 */ /* 0x000fd40000000524 */
[----:B------:R-:W-:-:S07]  /*1540*/  IMAD.MOV.U32 R5, RZ, RZ, R13 ;  /* 0x000000ffff057224 */ /* 0x000fce00078e000d */
[----:B-1----:R-:W-:Y:S05]  /*1550*/  CALL.REL.NOINC `($_ZN3cub18CUB_300001_SM_10006detail8for_each13static_kernelINS2_12policy_hub_t12policy_500_tElNS2_12op_wrapper_tIl20findNearestCentroidsN6thrust24THRUST_300001_SM_1000_NS6detail15normal_iteratorINS9_10device_ptrIiEEEEEEEEvT0_T1_$__internal_accurate_pow) ;  /* 0x00000084007c7944 */ /* 0x002fea0003c00000 */
[----:B------:R-:W-:Y:S05]  /*1560*/  BSYNC.RECONVERGENT B0 ;  /* 0x0000000000007941 */ /* 0x000fea0003800200 */
.L_x_40:
        /* <DEDUP_REMOVED lines=15> */
.L_x_43:
[----:B------:R-:W-:-:S11]  /*1660*/  DADD R8, R36, 2 ;  /* 0x4000000024087429 */ /* 0x000fd60000000000 */
.L_x_42:
[----:B------:R-:W-:Y:S05]  /*1670*/  BSYNC.RECONVERGENT B0 ;  /* 0x0000000000007941 */ /* 0x000fea0003800200 */
.L_x_41:
        /* <DEDUP_REMOVED lines=13> */
.L_x_44:
        /* <DEDUP_REMOVED lines=15> */
.L_x_47:
[----:B------:R-:W-:-:S11]  /*1840*/  DADD R8, R38, 2 ;  /* 0x4000000026087429 */ /* 0x000fd60000000000 */
.L_x_46:
[----:B------:R-:W-:Y:S05]  /*1850*/  BSYNC.RECONVERGENT B0 ;  /* 0x0000000000007941 */ /* 0x000fea0003800200 */
.L_x_45:
        /* <DEDUP_REMOVED lines=13> */
.L_x_48:
        /* <DEDUP_REMOVED lines=15> */
.L_x_51:
[----:B------:R-:W-:-:S11]  /*1a20*/  DADD R8, R36, 2 ;  /* 0x4000000024087429 */ /* 0x000fd60000000000 */
.L_x_50:
[----:B------:R-:W-:Y:S05]  /*1a30*/  BSYNC.RECONVERGENT B0 ;  /* 0x0000000000007941 */ /* 0x000fea0003800200 */
.L_x_49:
        /* <DEDUP_REMOVED lines=13> */
.L_x_52:
        /* <DEDUP_REMOVED lines=15> */
.L_x_55:
[----:B------:R-:W-:-:S11]  /*1c00*/  DADD R8, R38, 2 ;  /* 0x4000000026087429 */ /* 0x000fd60000000000 */
.L_x_54:
[----:B------:R-:W-:Y:S05]  /*1c10*/  BSYNC.RECONVERGENT B0 ;  /* 0x0000000000007941 */ /* 0x000fea0003800200 */
.L_x_53:
[----:B------:R-:W-:Y:S01]  /*1c20*/  UIADD3 UR4, UPT, UPT, UR4, 0x4, URZ ;  /* 0x0000000404047890 */ /* 0x000fe2000fffe0ff */
[----:B------:R-:W-:Y:S01]  /*1c30*/  DSETP.NEU.AND P0, PT, R38, 1, PT ;  /* 0x3ff000002600742a */ /* 0x000fe20003f0d000 */
[----:B------:R-:W-:-:S04]  /*1c40*/  ULOP3.LUT UR6, UR5, 0x7ffffffc, URZ, 0xc0, !UPT ;  /* 0x7ffffffc05067892 */ /* 0x000fc8000f8ec0ff */
[----:B------:R-:W-:Y:S01]  /*1c50*/  UISETP.NE.AND UP0, UPT, UR4, UR6, UPT ;  /* 0x000000060400728c */ /* 0x000fe2000bf05270 */
[----:B------:R-:W-:Y:S02]  /*1c60*/  FSEL R8, R8, RZ, P0 ;  /* 0x000000ff08087208 */ /* 0x000fe40000000000 */
[----:B------:R-:W-:-:S06]  /*1c70*/  FSEL R9, R9, 1.875, P0 ;  /* 0x3ff0000009097808 */ /* 0x000fcc0000000000 */
[----:B------:R-:W-:Y:S01]  /*1c80*/  DADD R40, R40, R8 ;  /* 0x0000000028287229 */ /* 0x000fe20000000008 */
[----:B------:R-:W-:Y:S10]  /*1c90*/  BRA.U UP0, `(.L_x_56) ;  /* 0xfffffff900007547 */ /* 0x000ff4000b83ffff */
[----:B------:R-:W-:-:S07]  /*1ca0*/  IMAD.U32 R7, RZ, RZ, UR6 ;  /* 0x00000006ff077e24 */ /* 0x000fce000f8e00ff */
.L_x_39:
[----:B------:R-:W-:-:S09]  /*1cb0*/  ULOP3.LUT UP0, UR4, UR5, 0x3, URZ, 0xc0, !UPT ;  /* 0x0000000305047892 */ /* 0x000fd2000f80c0ff */
[----:B------:R-:W-:Y:S05]  /*1cc0*/  BRA.U !UP0, `(.L_x_57) ;  /* 0x0000000508a47547 */ /* 0x000fea000b800000 */
[----:B------:R-:W0:Y:S01]  /*1cd0*/  LDC.64 R8, c[0x0][0x3a0] ;  /* 0x0000e800ff087b82 */ /* 0x000e220000000a00 */
[--C-:B------:R-:W-:Y:S02]  /*1ce0*/  IMAD.IADD R13, R2, 0x1, R7.reuse ;  /* 0x00000001020d7824 */ /* 0x100fe400078e0207 */
[----:B-----5:R-:W-:-:S05]  /*1cf0*/  IMAD R5, R6, UR5, R7 ;  /* 0x0000000506057c24 */ /* 0x020fca000f8e0207 */
[----:B------:R-:W1:Y:S01]  /*1d00*/  LDC.64 R34, c[0x0][0x398] ;  /* 0x0000e600ff227b82 */ /* 0x000e620000000a00 */
[----:B0-----:R-:W-:-:S06]  /*1d10*/  IMAD.WIDE.U32 R8, R13, 0x8, R8 ;  /* 0x000000080d087825 */ /* 0x001fcc00078e0008 */
[----:B------:R-:W2:Y:S01]  /*1d20*/  LDG.E.64 R8, desc[UR8][R8.64] ;  /* 0x0000000808087981 */ /* 0x000ea2000c1e1b00 */
[----:B-1----:R-:W-:-:S05]  /*1d30*/  IMAD.WIDE R34, R5, 0x8, R34 ;  /* 0x0000000805227825 */ /* 0x002fca00078e0222 */
        /* <DEDUP_REMOVED lines=8> */
.L_x_58:
        /* <DEDUP_REMOVED lines=15> */
.L_x_61:
[----:B------:R-:W-:-:S11]  /*1eb0*/  DADD R8, R32, 2 ;  /* 0x4000000020087429 */ /* 0x000fd60000000000 */
.L_x_60:
[----:B------:R-:W-:Y:S05]  /*1ec0*/  BSYNC.RECONVERGENT B0 ;  /* 0x0000000000007941 */ /* 0x000fea0003800200 */
.L_x_59:
[----:B------:R-:W-:Y:S01]  /*1ed0*/  DSETP.NEU.AND P0, PT, R32, 1, PT ;  /* 0x3ff000002000742a */ /* 0x000fe20003f0d000 */
[----:B------:R-:W-:-:S05]  /*1ee0*/  UISETP.NE.AND UP0, UPT, UR4, 0x1, UPT ;  /* 0x000000010400788c */ /* 0x000fca000bf05270 */
[----:B------:R-:W-:Y:S02]  /*1ef0*/  FSEL R8, R8, RZ, P0 ;  /* 0x000000ff08087208 */ /* 0x000fe40000000000 */
[----:B------:R-:W-:-:S06]  /*1f00*/  FSEL R9, R9, 1.875, P0 ;  /* 0x3ff0000009097808 */ /* 0x000fcc0000000000 */
[----:B------:R-:W-:Y:S01]  /*1f10*/  DADD R40, R40, R8 ;  /* 0x0000000028287229 */ /* 0x000fe20000000008 */
[----:B------:R-:W-:Y:S10]  /*1f20*/  BRA.U !UP0, `(.L_x_57) ;  /* 0x00000005080c7547 */ /* 0x000ff4000b800000 */
[----:B------:R-:W0:Y:S01]  /*1f30*/  LDC.64 R36, c[0x0][0x3a0] ;  /* 0x0000e800ff247b82 */ /* 0x000e220000000a00 */
[----:B------:R-:W-:Y:S01]  /*1f40*/  IADD3 R2, P0, PT, R2, R7, RZ ;  /* 0x0000000702027210 */ /* 0x000fe20007f1e0ff */
[----:B------:R-:W2:Y:S04]  /*1f50*/  LDG.E.64 R32, desc[UR8][R34.64+0x8] ;  /* 0x0000080822207981 */ /* 0x000ea8000c1e1b00 */
[----:B------:R-:W-:Y:S01]  /*1f60*/  IMAD.X R0, RZ, RZ, RZ, P0 ;  /* 0x000000ffff007224 */ /* 0x000fe200000e06ff */
[----:B0-----:R-:W-:-:S04]  /*1f70*/  LEA R36, P0, R2, R36, 0x3 ;  /* 0x0000002402247211 */ /* 0x001fc800078018ff */
[----:B------:R-:W-:-:S05]  /*1f80*/  LEA.HI.X R37, R2, R37, R0, 0x3, P0 ;  /* 0x0000002502257211 */ /* 0x000fca00000f1c00 */
        /* <DEDUP_REMOVED lines=8> */
.L_x_62:
        /* <DEDUP_REMOVED lines=15> */
.L_x_65:
[----:B------:R-:W-:-:S11]  /*2100*/  DADD R8, R32, 2 ;  /* 0x4000000020087429 */ /* 0x000fd60000000000 */
.L_x_64:
[----:B------:R-:W-:Y:S05]  /*2110*/  BSYNC.RECONVERGENT B0 ;  /* 0x0000000000007941 */ /* 0x000fea0003800200 */
.L_x_63:
        /* <DEDUP_REMOVED lines=15> */
.L_x_66:
        /* <DEDUP_REMOVED lines=15> */
.L_x_69:
[----:B------:R-:W-:-:S11]  /*2300*/  DADD R8, R32, 2 ;  /* 0x4000000020087429 */ /* 0x000fd60000000000 */
.L_x_68:
[----:B------:R-:W-:Y:S05]  /*2310*/  BSYNC.RECONVERGENT B0 ;  /* 0x0000000000007941 */ /* 0x000fea0003800200 */
.L_x_67:
[----:B------:R-:W-:-:S06]  /*2320*/  DSETP.NEU.AND P0, PT, R32, 1, PT ;  /* 0x3ff000002000742a */ /* 0x000fcc0003f0d000 */
[----:B------:R-:W-:Y:S02]  /*2330*/  FSEL R8, R8, RZ, P0 ;  /* 0x000000ff08087208 */ /* 0x000fe40000000000 */
[----:B------:R-:W-:-:S06]  /*2340*/  FSEL R9, R9, 1.875, P0 ;  /* 0x3ff0000009097808 */ /* 0x000fcc0000000000 */
[----:B------:R-:W-:-:S11]  /*2350*/  DADD R40, R40, R8 ;  /* 0x0000000028287229 */ /* 0x000fd60000000008 */
.L_x_57:
[----:B------:R-:W0:Y:S01]  /*2360*/  MUFU.RSQ64H R13, R41 ;  /* 0x00000029000d7308 */ /* 0x000e220000001c00 */
[----:B------:R-:W-:Y:S01]  /*2370*/  VIADD R12, R41, 0xfcb00000 ;  /* 0xfcb00000290c7836 */ /* 0x000fe20000000000 */
[----:B------:R-:W-:Y:S01]  /*2380*/  BSSY.RECONVERGENT B0, `(.L_x_70) ;  /* 0x0000018000007945 */ /* 0x000fe20003800200 */
[----:B------:R-:W-:Y:S02]  /*2390*/  IMAD.MOV.U32 R14, RZ, RZ, 0x0 ;  /* 0x00000000ff0e7424 */ /* 0x000fe400078e00ff */
[----:B------:R-:W-:Y:S01]  /*23a0*/  IMAD.MOV.U32 R15, RZ, RZ, 0x3fd80000 ;  /* 0x3fd80000ff0f7424 */ /* 0x000fe200078e00ff */
[----:B------:R-:W-:Y:S01]  /*23b0*/  ISETP.GE.U32.AND P0, PT, R12, 0x7ca00000, PT ;  /* 0x7ca000000c00780c */ /* 0x000fe20003f06070 */
[----:B0-----:R-:W-:-:S08]  /*23c0*/  DMUL R8, R12, R12 ;  /* 0x0000000c0c087228 */ /* 0x001fd00000000000 */
        /* <DEDUP_REMOVED lines=10> */
[----:B------:R-:W-:Y:S02]  /*2470*/  IMAD.MOV.U32 R0, RZ, RZ, R14 ;  /* 0x000000ffff007224 */ /* 0x000fe400078e000e */
[----:B------:R-:W-:Y:S01]  /*2480*/  IMAD.MOV.U32 R14, RZ, RZ, R18 ;  /* 0x000000ffff0e7224 */ /* 0x000fe200078e0012 */
[----:B------:R-:W-:Y:S01]  /*2490*/  MOV R18, 0x2500 ;  /* 0x0000250000127802 */ /* 0x000fe20000000f00 */
[----:B------:R-:W-:Y:S02]  /*24a0*/  IMAD.MOV.U32 R36, RZ, RZ, R40 ;  /* 0x000000ffff247224 */ /* 0x000fe400078e0028 */
[----:B------:R-:W-:Y:S02]  /*24b0*/  IMAD.MOV.U32 R37, RZ, RZ, R41 ;  /* 0x000000ffff257224 */ /* 0x000fe400078e0029 */
[----:B------:R-:W-:Y:S02]  /*24c0*/  IMAD.MOV.U32 R8, RZ, RZ, R20 ;  /* 0x000000ffff087224 */ /* 0x000fe400078e0014 */
[----:B------:R-:W-:-:S02]  /*24d0*/  IMAD.MOV.U32 R9, RZ, RZ, R21 ;  /* 0x000000ffff097224 */ /* 0x000fc400078e0015 */
[----:B------:R-:W-:-:S07]  /*24e0*/  IMAD.MOV.U32 R15, RZ, RZ, R19 ;  /* 0x000000ffff0f7224 */ /* 0x000fce00078e0013 */
[----:B-----5:R-:W-:Y:S05]  /*24f0*/  CALL.REL.NOINC `($__internal_0_$__cuda_sm20_dsqrt_rn_f64_mediumpath_v1) ;  /* 0x0000007000ec7944 */ /* 0x020fea0003c00000 */
.L_x_71:
[----:B------:R-:W-:Y:S05]  /*2500*/  BSYNC.RECONVERGENT B0 ;  /* 0x0000000000007941 */ /* 0x000fea0003800200 */
.L_x_70:
[----:B------:R-:W0:Y:S01]  /*2510*/  LDCU UR4, c[0x0][0x394] ;  /* 0x00007280ff0477ac */ /* 0x000e220008000800 */
[----:B------:R-:W-:-:S06]  /*2520*/  DSETP.GEU.AND P0, PT, R8, R30, PT ;  /* 0x0000001e0800722a */ /* 0x000fcc0003f0e000 */
[C---:B------:R-:W-:Y:S01]  /*2530*/  SEL R4, R3.reuse, R4, !P0 ;  /* 0x0000000403047207 */ /* 0x040fe20004000000 */
[----:B------:R-:W-:Y:S01]  /*2540*/  VIADD R3, R3, 0x1 ;  /* 0x0000000103037836 */ /* 0x000fe20000000000 */
[----:B------:R-:W-:Y:S02]  /*2550*/  FSEL R30, R8, R30, !P0 ;  /* 0x0000001e081e7208 */ /* 0x000fe40004000000 */
[----:B------:R-:W-:Y:S02]  /*2560*/  FSEL R31, R9, R31, !P0 ;  /* 0x0000001f091f7208 */ /* 0x000fe40004000000 */
[----:B0-----:R-:W-:-:S13]  /*2570*/  ISETP.NE.AND P1, PT, R3, UR4, PT ;  /* 0x0000000403007c0c */ /* 0x001fda000bf25270 */
[----:B------:R-:W-:Y:S05]  /*2580*/  @P1 BRA `(.L_x_72) ;  /* 0xffffffec00941947 */ /* 0x000fea000383ffff */
.L_x_38:
[----:B------:R-:W0:Y:S01]  /*2590*/  LDC.64 R2, c[0x0][0x3a8] ;  /* 0x0000ea00ff027b82 */ /* 0x000e220000000a00 */
[----:B------:R-:W1:Y:S01]  /*25a0*/  LDCU UR4, c[0x0][0x390] ;  /* 0x00007200ff0477ac */ /* 0x000e620008000800 */
[----:B0----5:R-:W-:-:S05]  /*25b0*/  IMAD.WIDE R2, R6, 0x4, R2 ;  /* 0x0000000406027825 */ /* 0x021fca00078e0202 */
[----:B------:R0:W-:Y:S04]  /*25c0*/  STG.E desc[UR8][R2.64], R4 ;  /* 0x0000000402007986 */ /* 0x0001e8000c101908 */
[----:B------:R0:W5:Y:S01]  /*25d0*/  LDG.E R6, desc[UR8][R10.64+0x400] ;  /* 0x000400080a067981 */ /* 0x000162000c1e1900 */
[----:B-1----:R-:W-:Y:S01]  /*25e0*/  UISETP.GT.AND UP0, UPT, UR4, URZ, UPT ;  /* 0x000000ff0400728c */ /* 0x002fe2000bf04270 */
        /* <DEDUP_REMOVED lines=14> */
.L_x_91:
        /* <DEDUP_REMOVED lines=14> */
.L_x_75:
        /* <DEDUP_REMOVED lines=15> */
.L_x_78:
[----:B------:R-:W-:-:S11]  /*28a0*/  DADD R4, R32, 2 ;  /* 0x4000000020047429 */ /* 0x000fd60000000000 */
.L_x_77:
[----:B------:R-:W-:Y:S05]  /*28b0*/  BSYNC.RECONVERGENT B0 ;  /* 0x0000000000007941 */ /* 0x000fea0003800200 */
.L_x_76:
        /* <DEDUP_REMOVED lines=13> */
.L_x_79:
        /* <DEDUP_REMOVED lines=15> */
.L_x_82:
[----:B------:R-:W-:-:S11]  /*2a80*/  DADD R4, R34, 2 ;  /* 0x4000000022047429 */ /* 0x000fd60000000000 */
.L_x_81:
[----:B------:R-:W-:Y:S05]  /*2a90*/  BSYNC.RECONVERGENT B0 ;  /* 0x0000000000007941 */ /* 0x000fea0003800200 */
.L_x_80:
        /* <DEDUP_REMOVED lines=13> */
.L_x_83:
        /* <DEDUP_REMOVED lines=15> */
.L_x_86:
[----:B------:R-:W-:-:S11]  /*2c60*/  DADD R4, R32, 2 ;  /* 0x4000000020047429 */ /* 0x000fd60000000000 */
.L_x_85:
[----:B------:R-:W-:Y:S05]  /*2c70*/  BSYNC.RECONVERGENT B0 ;  /* 0x0000000000007941 */ /* 0x000fea0003800200 */
.L_x_84:
        /* <DEDUP_REMOVED lines=13> */
.L_x_87:
        /* <DEDUP_REMOVED lines=15> */
.L_x_90:
[----:B------:R-:W-:-:S11]  /*2e40*/  DADD R4, R34, 2 ;  /* 0x4000000022047429 */ /* 0x000fd60000000000 */
.L_x_89:
[----:B------:R-:W-:Y:S05]  /*2e50*/  BSYNC.RECONVERGENT B0 ;  /* 0x0000000000007941 */ /* 0x000fea0003800200 */
.L_x_88:
[----:B------:R-:W-:-:S06]  /*2e60*/  DSETP.NEU.AND P1, PT, R34, 1, PT ;  /* 0x3ff000002200742a */ /* 0x000fcc0003f2d000 */
[----:B------:R-:W-:Y:S02]  /*2e70*/  FSEL R4, R4, RZ, P1 ;  /* 0x000000ff04047208 */ /* 0x000fe40000800000 */
[----:B------:R-:W-:-:S06]  /*2e80*/  FSEL R5, R5, 1.875, P1 ;  /* 0x3ff0000005057808 */ /* 0x000fcc0000800000 */
[----:B------:R-:W-:Y:S01]  /*2e90*/  DADD R36, R36, R4 ;  /* 0x0000000024247229 */ /* 0x000fe20000000004 */
[----:B------:R-:W-:Y:S10]  /*2ea0*/  @P0 BRA `(.L_x_91) ;  /* 0xfffffff800080947 */ /* 0x000ff4000383ffff */
.L_x_74:
        /* <DEDUP_REMOVED lines=17> */
.L_x_92:
        /* <DEDUP_REMOVED lines=15> */
.L_x_95:
[----:B------:R-:W-:-:S11]  /*30b0*/  DADD R4, R2, 2 ;  /* 0x4000000002047429 */ /* 0x000fd60000000000 */
.L_x_94:
[----:B------:R-:W-:Y:S05]  /*30c0*/  BSYNC.RECONVERGENT B0 ;  /* 0x0000000000007941 */ /* 0x000fea0003800200 */
.L_x_93:
        /* <DEDUP_REMOVED lines=15> */
.L_x_96:
        /* <DEDUP_REMOVED lines=15> */
.L_x_99:
[----:B------:R-:W-:-:S11]  /*32b0*/  DADD R4, R2, 2 ;  /* 0x4000000002047429 */ /* 0x000fd60000000000 */
.L_x_98:
[----:B------:R-:W-:Y:S05]  /*32c0*/  BSYNC.RECONVERGENT B0 ;  /* 0x0000000000007941 */ /* 0x000fea0003800200 */
.L_x_97:
        /* <DEDUP_REMOVED lines=15> */
.L_x_100:
        /* <DEDUP_REMOVED lines=15> */
.L_x_103:
[----:B------:R-:W-:-:S11]  /*34b0*/  DADD R4, R2, 2 ;  /* 0x4000000002047429 */ /* 0x000fd60000000000 */
.L_x_102:
[----:B------:R-:W-:Y:S05]  /*34c0*/  BSYNC.RECONVERGENT B0 ;  /* 0x0000000000007941 */ /* 0x000fea0003800200 */
.L_x_101:
[----:B------:R-:W-:-:S06]  /*34d0*/  DSETP.NEU.AND P0, PT, R2, 1, PT ;  /* 0x3ff000000200742a */ /* 0x000fcc0003f0d000 */
[----:B------:R-:W-:Y:S02]  /*34e0*/  FSEL R2, R4, RZ, P0 ;  /* 0x000000ff04027208 */ /* 0x000fe40000000000 */
[----:B------:R-:W-:-:S06]  /*34f0*/  FSEL R3, R5, 1.875, P0 ;  /* 0x3ff0000005037808 */ /* 0x000fcc0000000000 */
[----:B------:R-:W-:-:S11]  /*3500*/  DADD R36, R36, R2 ;  /* 0x0000000024247229 */ /* 0x000fd60000000002 */
.L_x_73:
        /* <DEDUP_REMOVED lines=21> */
[----:B------:R-:W-:-:S07]  /*3660*/  IMAD.MOV.U32 R17, RZ, RZ, R3 ;  /* 0x000000ffff117224 */ /* 0x000fce00078e0003 */
[----:B-----5:R-:W-:Y:S05]  /*3670*/  CALL.REL.NOINC `($__internal_0_$__cuda_sm20_dsqrt_rn_f64_mediumpath_v1) ;  /* 0x00000060008c7944 */ /* 0x020fea0003c00000 */
[----:B------:R-:W-:Y:S02]  /*3680*/  IMAD.MOV.U32 R10, RZ, RZ, R8 ;  /* 0x000000ffff0a7224 */ /* 0x000fe400078e0008 */
[----:B------:R-:W-:-:S07]  /*3690*/  IMAD.MOV.U32 R11, RZ, RZ, R9 ;  /* 0x000000ffff0b7224 */ /* 0x000fce00078e0009 */
.L_x_105:
[----:B------:R-:W-:Y:S05]  /*36a0*/  BSYNC.RECONVERGENT B0 ;  /* 0x0000000000007941 */ /* 0x000fea0003800200 */
.L_x_104:
[----:B------:R-:W-:Y:S05]  /*36b0*/  BRA.U !UP0, `(.L_x_106) ;  /* 0x0000001108887547 */ /* 0x000fea000b800000 */
[----:B------:R-:W0:Y:S01]  /*36c0*/  LDCU UR4, c[0x0][0x390] ;  /* 0x00007200ff0477ac */ /* 0x000e220008000800 */
[----:B------:R-:W-:Y:S02]  /*36d0*/  IMAD.MOV.U32 R4, RZ, RZ, 0x1 ;  /* 0x00000001ff047424 */ /* 0x000fe400078e00ff */
[----:B------:R-:W-:Y:S01]  /*36e0*/  IMAD.MOV.U32 R3, RZ, RZ, RZ ;  /* 0x000000ffff037224 */ /* 0x000fe200078e00ff */
[----:B0-----:R-:W-:-:S12]  /*36f0*/  ULOP3.LUT UR5, UR4, 0x3, URZ, 0xc0, !UPT ;  /* 0x0000000304057892 */ /* 0x001fd8000f8ec0ff */
.L_x_140:
[----:B------:R-:W0:Y:S01]  /*3700*/  LDCU UR6, c[0x0][0x390] ;  /* 0x00007200ff0677ac */ /* 0x000e220008000800 */
[----:B------:R-:W-:Y:S01]  /*3710*/  IMAD.MOV.U32 R7, RZ, RZ, RZ ;  /* 0x000000ffff077224 */ /* 0x000fe200078e00ff */
[----:B------:R-:W-:Y:S01]  /*3720*/  CS2R R36, SRZ ;  /* 0x0000000000247805 */ /* 0x000fe2000001ff00 */
[----:B0-----:R-:W-:Y:S02]  /*3730*/  UISETP.GE.U32.AND UP0, UPT, UR6, 0x4, UPT ;  /* 0x000000040600788c */ /* 0x001fe4000bf06070 */
[----:B------:R-:W-:-:S07]  /*3740*/  IMAD R2, R4, UR6, RZ ;  /* 0x0000000604027c24 */ /* 0x000fce000f8e02ff */
[----:B------:R-:W-:Y:S05]  /*3750*/  BRA.U !UP0, `(.L_x_107) ;  /* 0x00000009082c7547 */ /* 0x000fea000b800000 */
[----:B------:R-:W0:Y:S01]  /*3760*/  LDC.64 R8, c[0x0][0x3a0] ;  /* 0x0000e800ff087b82 */ /* 0x000e220000000a00 */
[----:B------:R-:W-:Y:S02]  /*3770*/  ULOP3.LUT UR4, UR6, 0x7ffffffc, URZ, 0xc0, !UPT ;  /* 0x7ffffffc06047892 */ /* 0x000fe4000f8ec0ff */
[----:B-----5:R-:W-:Y:S01]  /*3780*/  IMAD R7, R6, UR6, RZ ;  /* 0x0000000606077c24 */ /* 0x020fe2000f8e02ff */
[----:B------:R-:W-:Y:S01]  /*3790*/  CS2R R36, SRZ ;  /* 0x0000000000247805 */ /* 0x000fe2000001ff00 */
[----:B------:R-:W-:-:S03]  /*37a0*/  UIADD3 UR4, UPT, UPT, -UR4, URZ, URZ ;  /* 0x000000ff04047290 */ /* 0x000fc6000fffe1ff */
[----:B------:R-:W1:Y:S01]  /*37b0*/  LDC.64 R30, c[0x0][0x398] ;  /* 0x0000e600ff1e7b82 */ /* 0x000e620000000a00 */
[----:B0-----:R-:W-:-:S03]  /*37c0*/  IMAD.WIDE.U32 R8, R2, 0x8, R8 ;  /* 0x0000000802087825 */ /* 0x001fc600078e0008 */
[----:B------:R-:W-:-:S05]  /*37d0*/  IADD3 R40, P0, PT, R8, 0x10, RZ ;  /* 0x0000001008287810 */ /* 0x000fca0007f1e0ff */
[----:B-1----:R-:W-:-:S08]  /*37e0*/  IMAD.X R41, RZ, RZ, R9, P0 ;  /* 0x000000ffff297224 */ /* 0x002fd000000e0609 */
.L_x_124:
[----:B------:R-:W-:Y:S01]  /*37f0*/  IMAD.WIDE R38, R7, 0x8, R30 ;  /* 0x0000000807267825 */ /* 0x000fe200078e021e */
        /* <DEDUP_REMOVED lines=9> */
.L_x_108:
        /* <DEDUP_REMOVED lines=15> */
.L_x_111:
[----:B------:R-:W-:-:S11]  /*3980*/  DADD R8, R32, 2 ;  /* 0x4000000020087429 */ /* 0x000fd60000000000 */
.L_x_110:
[----:B------:R-:W-:Y:S05]  /*3990*/  BSYNC.RECONVERGENT B0 ;  /* 0x0000000000007941 */ /* 0x000fea0003800200 */
.L_x_109:
        /* <DEDUP_REMOVED lines=13> */
.L_x_112:
        /* <DEDUP_REMOVED lines=15> */
.L_x_115:
[----:B------:R-:W-:-:S11]  /*3b60*/  DADD R8, R34, 2 ;  /* 0x4000000022087429 */ /* 0x000fd60000000000 */
.L_x_114:
[----:B------:R-:W-:Y:S05]  /*3b70*/  BSYNC.RECONVERGENT B0 ;  /* 0x0000000000007941 */ /* 0x000fea0003800200 */
.L_x_113:
        /* <DEDUP_REMOVED lines=13> */
.L_x_116:
        /* <DEDUP_REMOVED lines=15> */
.L_x_119:
[----:B------:R-:W-:-:S11]  /*3d40*/  DADD R8, R32, 2 ;  /* 0x4000000020087429 */ /* 0x000fd60000000000 */
.L_x_118:
[----:B------:R-:W-:Y:S05]  /*3d50*/  BSYNC.RECONVERGENT B0 ;  /* 0x0000000000007941 */ /* 0x000fea0003800200 */
.L_x_117:
        /* <DEDUP_REMOVED lines=13> */
.L_x_120:
        /* <DEDUP_REMOVED lines=15> */
.L_x_123:
[----:B------:R-:W-:-:S11]  /*3f20*/  DADD R8, R34, 2 ;  /* 0x4000000022087429 */ /* 0x000fd60000000000 */
.L_x_122:
[----:B------:R-:W-:Y:S05]  /*3f30*/  BSYNC.RECONVERGENT B0 ;  /* 0x0000000000007941 */ /* 0x000fea0003800200 */
.L_x_121:
[----:B------:R-:W-:Y:S01]  /*3f40*/  UIADD3 UR4, UPT, UPT, UR4, 0x4, URZ ;  /* 0x0000000404047890 */ /* 0x000fe2000fffe0ff */
[----:B------:R-:W-:Y:S01]  /*3f50*/  DSETP.NEU.AND P0, PT, R34, 1, PT ;  /* 0x3ff000002200742a */ /* 0x000fe20003f0d000 */
[----:B------:R-:W-:Y:S02]  /*3f60*/  VIADD R7, R7, 0x4 ;  /* 0x0000000407077836 */ /* 0x000fe40000000000 */
[----:B------:R-:W-:-:S03]  /*3f70*/  UISETP.NE.AND UP0, UPT, UR4, URZ, UPT ;  /* 0x000000ff0400728c */ /* 0x000fc6000bf05270 */
[----:B------:R-:W-:Y:S02]  /*3f80*/  FSEL R8, R8, RZ, P0 ;  /* 0x000000ff08087208 */ /* 0x000fe40000000000 */
[----:B------:R-:W-:Y:S02]  /*3f90*/  FSEL R9, R9, 1.875, P0 ;  /* 0x3ff0000009097808 */ /* 0x000fe40000000000 */
[----:B------:R-:W-:-:S04]  /*3fa0*/  IADD3 R40, P0, PT, R40, 0x20, RZ ;  /* 0x0000002028287810 */ /* 0x000fc80007f1e0ff */
[----:B------:R-:W-:Y:S01]  /*3fb0*/  DADD R36, R36, R8 ;  /* 0x0000000024247229 */ /* 0x000fe20000000008 */
[----:B------:R-:W-:Y:S01]  /*3fc0*/  IMAD.X R41, RZ, RZ, R41, P0 ;  /* 0x000000ffff297224 */ /* 0x000fe200000e0629 */
[----:B------:R-:W-:Y:S09]  /*3fd0*/  BRA.U UP0, `(.L_x_124) ;  /* 0xfffffff900047547 */ /* 0x000ff2000b83ffff */
[----:B------:R-:W0:Y:S02]  /*3fe0*/  LDCU UR6, c[0x0][0x390] ;  /* 0x00007200ff0677ac */ /* 0x000e240008000800 */
[----:B0-----:R-:W-:-:S06]  /*3ff0*/  ULOP3.LUT UR4, UR6, 0x7ffffffc, URZ, 0xc0, !UPT ;  /* 0x7ffffffc06047892 */ /* 0x001fcc000f8ec0ff */
[----:B------:R-:W-:-:S07]  /*4000*/  IMAD.U32 R7, RZ, RZ, UR4 ;  /* 0x00000004ff077e24 */ /* 0x000fce000f8e00ff */
.L_x_107:
[----:B------:R-:W-:-:S09]  /*4010*/  UISETP.NE.AND UP0, UPT, UR5, URZ, UPT ;  /* 0x000000ff0500728c */ /* 0x000fd2000bf05270 */
        /* <DEDUP_REMOVED lines=16> */
.L_x_126:
        /* <DEDUP_REMOVED lines=15> */
.L_x_129:
[----:B------:R-:W-:-:S11]  /*4210*/  DADD R8, R30, 2 ;  /* 0x400000001e087429 */ /* 0x000fd60000000000 */
.L_x_128:
[----:B------:R-:W-:Y:S05]  /*4220*/  BSYNC.RECONVERGENT B0 ;  /* 0x0000000000007941 */ /* 0x000fea0003800200 */
.L_x_127:
        /* <DEDUP_REMOVED lines=20> */
.L_x_130:
        /* <DEDUP_REMOVED lines=15> */
.L_x_133:
[----:B------:R-:W-:-:S11]  /*4460*/  DADD R8, R30, 2 ;  /* 0x400000001e087429 */ /* 0x000fd60000000000 */
.L_x_132:
[----:B------:R-:W-:Y:S05]  /*4470*/  BSYNC.RECONVERGENT B0 ;  /* 0x0000000000007941 */ /* 0x000fea0003800200 */
.L_x_131:
        /* <DEDUP_REMOVED lines=15> */
.L_x_134:
        /* <DEDUP_REMOVED lines=15> */
.L_x_137:
[----:B------:R-:W-:-:S11]  /*4660*/  DADD R8, R30, 2 ;  /* 0x400000001e087429 */ /* 0x000fd60000000000 */
.L_x_136:
[----:B------:R-:W-:Y:S05]  /*4670*/  BSYNC.RECONVERGENT B0 ;  /* 0x0000000000007941 */ /* 0x000fea0003800200 */
.L_x_135:
[----:B------:R-:W-:-:S06]  /*4680*/  DSETP.NEU.AND P0, PT, R30, 1, PT ;  /* 0x3ff000001e00742a */ /* 0x000fcc0003f0d000 */
[----:B------:R-:W-:Y:S02]  /*4690*/  FSEL R8, R8, RZ, P0 ;  /* 0x000000ff08087208 */ /* 0x000fe40000000000 */
[----:B------:R-:W-:-:S06]  /*46a0*/  FSEL R9, R9, 1.875, P0 ;  /* 0x3ff0000009097808 */ /* 0x000fcc0000000000 */
[----:B------:R-:W-:-:S11]  /*46b0*/  DADD R36, R36, R8 ;  /* 0x0000000024247229 */ /* 0x000fd60000000008 */
.L_x_125:
        /* <DEDUP_REMOVED lines=22> */
[----:B------:R-:W-:-:S07]  /*4820*/  IMAD.MOV.U32 R15, RZ, RZ, R19 ;  /* 0x000000ffff0f7224 */ /* 0x000fce00078e0013 */
[----:B-----5:R-:W-:Y:S05]  /*4830*/  CALL.REL.NOINC `($__internal_0_$__cuda_sm20_dsqrt_rn_f64_mediumpath_v1) ;  /* 0x00000050001c7944 */ /* 0x020fea0003c00000 */
.L_x_139:
[----:B------:R-:W-:Y:S05]  /*4840*/  BSYNC.RECONVERGENT B0 ;  /* 0x0000000000007941 */ /* 0x000fea0003800200 */
.L_x_138:
        /* <DEDUP_REMOVED lines=8> */
[----:B------:R-:W-:Y:S05]  /*48d0*/  BRA `(.L_x_141) ;  /* 0x00000000005c7947 */ /* 0x000fea0003800000 */
.L_x_106:
[----:B------:R-:W0:Y:S01]  /*48e0*/  LDC R2, c[0x0][0x394] ;  /* 0x0000e500ff027b82 */ /* 0x000e220000000800 */
[----:B------:R-:W-:Y:S02]  /*48f0*/  IMAD.MOV.U32 R3, RZ, RZ, RZ ;  /* 0x000000ffff037224 */ /* 0x000fe400078e00ff */
[C---:B0-----:R-:W-:Y:S02]  /*4900*/  VIADD R0, R2.reuse, 0xfffffffe ;  /* 0xfffffffe02007836 */ /* 0x041fe40000000000 */
[----:B------:R-:W-:-:S03]  /*4910*/  VIADD R4, R2, 0xffffffff ;  /* 0xffffffff02047836 */ /* 0x000fc60000000000 */
[----:B------:R-:W-:Y:S01]  /*4920*/  ISETP.GE.U32.AND P0, PT, R0, 0x3, PT ;  /* 0x000000030000780c */ /* 0x000fe20003f06070 */
[----:B------:R-:W-:-:S12]  /*4930*/  IMAD.MOV.U32 R0, RZ, RZ, 0x1 ;  /* 0x00000001ff007424 */ /* 0x000fd800078e00ff */
[----:B------:R-:W-:Y:S05]  /*4940*/  @!P0 BRA `(.L_x_142) ;  /* 0x0000000000348947 */ /* 0x000fea0003800000 */
[----:B------:R-:W-:Y:S01]  /*4950*/  LOP3.LUT R5, R4, 0xfffffffc, RZ, 0xc0, !PT ;  /* 0xfffffffc04057812 */ /* 0x000fe200078ec0ff */
[----:B------:R-:W-:Y:S02]  /*4960*/  IMAD.MOV.U32 R0, RZ, RZ, 0x1 ;  /* 0x00000001ff007424 */ /* 0x000fe400078e00ff */
[----:B------:R-:W-:-:S07]  /*4970*/  IMAD.MOV.U32 R3, RZ, RZ, RZ ;  /* 0x000000ffff037224 */ /* 0x000fce00078e00ff */
.L_x_143:
        /* <DEDUP_REMOVED lines=9> */
[----:B------:R-:W-:-:S07]  /*4a10*/  IMAD.MOV.U32 R0, RZ, RZ, R2 ;  /* 0x000000ffff007224 */ /* 0x000fce00078e0002 */
.L_x_142:
[----:B------:R-:W-:Y:S01]  /*4a20*/  LOP3.LUT P0, RZ, R4, 0x3, RZ, 0xc0, !PT ;  /* 0x0000000304ff7812 */ /* 0x000fe2000780c0ff */
[----:B------:R-:W-:-:S12]  /*4a30*/  DSETP.GT.AND P1, PT, R10, RZ, PT ;  /* 0x000000ff0a00722a */ /* 0x000fd80003f24000 */
[----:B------:R-:W-:-:S07]  /*4a40*/  @P0 SEL R3, R0, R3, P1 ;  /* 0x0000000300030207 */ /* 0x000fce0000800000 */
.L_x_141:
[----:B------:R-:W0:Y:S02]  /*4a50*/  LDC.64 R4, c[0x0][0x3a8] ;  /* 0x0000ea00ff047b82 */ /* 0x000e240000000a00 */
[----:B0----5:R-:W-:-:S05]  /*4a60*/  IMAD.WIDE R6, R6, 0x4, R4 ;  /* 0x0000000406067825 */ /* 0x021fca00078e0204 */
[----:B------:R-:W-:Y:S01]  /*4a70*/  STG.E desc[UR8][R6.64], R3 ;  /* 0x0000000306007986 */ /* 0x000fe2000c101908 */
[----:B------:R-:W-:Y:S05]  /*4a80*/  EXIT ;  /* 0x000000000000794d */ /* 0x000fea0003800000 */
.L_x_1:
[----:B------:R-:W0:Y:S02]  /*4a90*/  LDCU UR6, c[0x0][0x390] ;  /* 0x00007200ff0677ac */ /* 0x000e240008000800 */
[----:B0-----:R-:W-:-:S09]  /*4aa0*/  UISETP.GE.AND UP0, UPT, UR6, 0x1, UPT ;  /* 0x000000010600788c */ /* 0x001fd2000bf06270 */
[----:B------:R-:W-:Y:S05]  /*4ab0*/  BRA.U !UP0, `(.L_x_144) ;  /* 0x0000000108347547 */ /* 0x000fea000b800000 */
[----:B------:R-:W0:Y:S01]  /*4ac0*/  LDCU.64 UR6, c[0x0][0x388] ;  /* 0x00007100ff0677ac */ /* 0x000e220008000a00 */
[----:B-1----:R-:W-:Y:S01]  /*4ad0*/  IADD3 R0, P0, PT, R0, UR4, RZ ;  /* 0x0000000400007c10 */ /* 0x002fe2000ff1e0ff */
[----:B------:R-:W1:Y:S04]  /*4ae0*/  LDC.64 R4, c[0x0][0x3a8] ;  /* 0x0000ea00ff047b82 */ /* 0x000e680000000a00 */
[----:B------:R-:W-:Y:S01]  /*4af0*/  IMAD.X R3, RZ, RZ, UR5, P0 ;  /* 0x00000005ff037e24 */ /* 0x000fe200080e06ff */
[----:B0-----:R-:W-:-:S04]  /*4b00*/  LEA R6, P0, R0, UR6, 0x2 ;  /* 0x0000000600067c11 */ /* 0x001fc8000f8010ff */
[----:B------:R-:W-:-:S05]  /*4b10*/  LEA.HI.X R7, R0, UR7, R3, 0x2, P0 ;  /* 0x0000000700077c11 */ /* 0x000fca00080f1403 */
[----:B------:R-:W1:Y:S02]  /*4b20*/  LDG.E R3, desc[UR8][R6.64] ;  /* 0x0000000806037981 */ /* 0x000e64000c1e1900 */
[----:B-1----:R-:W-:-:S05]  /*4b30*/  IMAD.WIDE R2, R3, 0x4, R4 ;  /* 0x0000000403027825 */ /* 0x002fca00078e0204 */
[----:B------:R-:W-:Y:S04]  /*4b40*/  STG.E desc[UR8][R2.64], RZ ;  /* 0x000000ff02007986 */ /* 0x000fe8000c101908 */
[----:B------:R-:W2:Y:S02]  /*4b50*/  LDG.E R9, desc[UR8][R6.64+0x400] ;  /* 0x0004000806097981 */ /* 0x000ea4000c1e1900 */
[----:B--2---:R-:W-:-:S05]  /*4b60*/  IMAD.WIDE R4, R9, 0x4, R4 ;  /* 0x0000000409047825 */ /* 0x004fca00078e0204 */
[----:B------:R-:W-:Y:S01]  /*4b70*/  STG.E desc[UR8][R4.64], RZ ;  /* 0x000000ff04007986 */ /* 0x000fe2000c101908 */
[----:B------:R-:W-:Y:S05]  /*4b80*/  EXIT ;  /* 0x000000000000794d */ /* 0x000fea0003800000 */
.L_x_144:
        /* <DEDUP_REMOVED lines=13> */
.L_x_0:
[----:B------:R-:W0:Y:S01]  /*4c60*/  LDCU UR10, c[0x0][0x394] ;  /* 0x00007280ff0a77ac */ /* 0x000e220008000800 */
[----:B------:R-:W1:Y:S01]  /*4c70*/  S2R R2, SR_TID.X ;  /* 0x0000000000027919 */ /* 0x000e620000002100 */
[----:B------:R-:W-:Y:S02]  /*4c80*/  USHF.R.S32.HI UR7, URZ, 0x1f, UR6 ;  /* 0x0000001fff077899 */ /* 0x000fe40008011406 */
[----:B0-----:R-:W-:-:S09]  /*4c90*/  UISETP.GE.AND UP0, UPT, UR10, 0x2, UPT ;  /* 0x000000020a00788c */ /* 0x001fd2000bf06270 */
[----:B------:R-:W-:Y:S05]  /*4ca0*/  BRA.U !UP0, `(.L_x_145) ;  /* 0x00000049082c7547 */ /* 0x000fea000b800000 */
[----:B------:R-:W0:Y:S02]  /*4cb0*/  LDC R0, c[0x0][0x390] ;  /* 0x0000e400ff007b82 */ /* 0x000e240000000800 */
[----:B0-----:R-:W-:-:S13]  /*4cc0*/  ISETP.GE.AND P0, PT, R0, 0x1, PT ;  /* 0x000000010000780c */ /* 0x001fda0003f06270 */
[----:B------:R-:W-:Y:S05]  /*4cd0*/  @!P0 BRA `(.L_x_146) ;  /* 0x0000004400bc8947 */ /* 0x000fea0003800000 */
[----:B------:R-:W0:Y:S01]  /*4ce0*/  LDCU.64 UR10, c[0x0][0x388] ;  /* 0x00007100ff0a77ac */ /* 0x000e220008000a00 */
[----:B------:R-:W-:Y:S01]  /*4cf0*/  IMAD.U32 R5, RZ, RZ, UR7 ;  /* 0x00000007ff057e24 */ /* 0x000fe2000f8e00ff */
[C---:B-1----:R-:W-:Y:S01]  /*4d00*/  ISETP.LT.U32.AND P0, PT, R2.reuse, UR6, PT ;  /* 0x0000000602007c0c */ /* 0x042fe2000bf01070 */
[----:B------:R-:W-:Y:S01]  /*4d10*/  BSSY.RECONVERGENT B0, `(.L_x_147) ;  /* 0x0000239000007945 */ /* 0x000fe20003800200 */
[----:B------:R-:W-:Y:S01]  /*4d20*/  IADD3 R3, P1, PT, R2, UR4, RZ ;  /* 0x0000000402037c10 */ /* 0x000fe2000ff3e0ff */
[----:B------:R-:W1:Y:S01]  /*4d30*/  LDCU UR4, c[0x0][0x390] ;  /* 0x00007200ff0477ac */ /* 0x000e620008000800 */
[----:B------:R-:W-:-:S03]  /*4d40*/  ISETP.GT.AND.EX P0, PT, R5, RZ, PT, P0 ;  /* 0x000000ff0500720c */ /* 0x000fc60003f04300 */
[----:B------:R-:W-:Y:S01]  /*4d50*/  IMAD.X R4, RZ, RZ, UR5, P1 ;  /* 0x00000005ff047e24 */ /* 0x000fe200088e06ff */
[----:B0-----:R-:W-:-:S04]  /*4d60*/  LEA R10, P1, R3, UR10, 0x2 ;  /* 0x0000000a030a7c11 */ /* 0x001fc8000f8210ff */
[----:B------:R-:W-:-:S05]  /*4d70*/  LEA.HI.X R11, R3, UR11, R4, 0x2, P1 ;  /* 0x0000000b030b7c11 */ /* 0x000fca00088f1404 */
[----:B-1----:R-:W-:Y:S05]  /*4d80*/  @!P0 BRA `(.L_x_148) ;  /* 0x0000002000c48947 */ /* 0x002fea0003800000 */
[----:B------:R0:W5:Y:S01]  /*4d90*/  LDG.E R3, desc[UR8][R10.64] ;  /* 0x000000080a037981 */ /* 0x000162000c1e1900 */
[C---:B------:R-:W-:Y:S01]  /*4da0*/  ISETP.GE.U32.AND P0, PT, R0.reuse, 0x4, PT ;  /* 0x000000040000780c */ /* 0x040fe20003f06070 */
[----:B------:R-:W-:Y:S01]  /*4db0*/  IMAD.MOV.U32 R6, RZ, RZ, RZ ;  /* 0x000000ffff067224 */ /* 0x000fe200078e00ff */
[----:B------:R-:W-:Y:S02]  /*4dc0*/  LOP3.LUT R4, R0, 0x3, RZ, 0xc0, !PT ;  /* 0x0000000300047812 */ /* 0x000fe400078ec0ff */
[----:B------:R-:W-:-:S09]  /*4dd0*/  CS2R R38, SRZ ;  /* 0x0000000000267805 */ /* 0x000fd2000001ff00 */
[----:B0-----:R-:W-:Y:S05]  /*4de0*/  @!P0 BRA `(.L_x_149) ;  /* 0x00000008000c8947 */ /* 0x001fea0003800000 */
[----:B------:R-:W0:Y:S01]  /*4df0*/  LDC.64 R32, c[0x0][0x398] ;  /* 0x0000e600ff207b82 */ /* 0x000e220000000a00 */
[----:B------:R-:W-:Y:S01]  /*4e00*/  LOP3.LUT R6, R0, 0x7ffffffc, RZ, 0xc0, !PT ;  /* 0x7ffffffc00067812 */ /* 0x000fe200078ec0ff */
[----:B------:R-:W-:Y:S01]  /*4e10*/  IMAD.MOV.U32 R7, RZ, RZ, RZ ;  /* 0x000000ffff077224 */ /* 0x000fe200078e00ff */
[----:B------:R-:W-:-:S05]  /*4e20*/  CS2R R38, SRZ ;  /* 0x0000000000267805 */ /* 0x000fca000001ff00 */
[----:B------:R-:W1:Y:S02]  /*4e30*/  LDC.64 R30, c[0x0][0x3a0] ;  /* 0x0000e800ff1e7b82 */ /* 0x000e640000000a00 */
.L_x_166:
[----:B-----5:R-:W-:Y:S02]  /*4e40*/  IMAD R43, R3, UR4, R7 ;  /* 0x00000004032b7c24 */ /* 0x020fe4000f8e0207 */
[----:B-1----:R-:W-:-:S04]  /*4e50*/  IMAD.WIDE.U32 R40, R7, 0x8, R30 ;  /* 0x0000000807287825 */ /* 0x002fc800078e001e */
        /* <DEDUP_REMOVED lines=12> */
.L_x_150:
        /* <DEDUP_REMOVED lines=15> */
.L_x_153:
[----:B------:R-:W-:-:S11]  /*5010*/  DADD R8, R34, 2 ;  /* 0x4000000022087429 */ /* 0x000fd60000000000 */
.L_x_152:
[----:B------:R-:W-:Y:S05]  /*5020*/  BSYNC.RECONVERGENT B1 ;  /* 0x0000000000017941 */ /* 0x000fea0003800200 */
.L_x_151:
        /* <DEDUP_REMOVED lines=13> */
.L_x_154:
        /* <DEDUP_REMOVED lines=15> */
.L_x_157:
[----:B------:R-:W-:-:S11]  /*51f0*/  DADD R8, R36, 2 ;  /* 0x4000000024087429 */ /* 0x000fd60000000000 */
.L_x_156:
[----:B------:R-:W-:Y:S05]  /*5200*/  BSYNC.RECONVERGENT B1 ;  /* 0x0000000000017941 */ /* 0x000fea0003800200 */
.L_x_155:
        /* <DEDUP_REMOVED lines=13> */
.L_x_158:
        /* <DEDUP_REMOVED lines=15> */
.L_x_161:
[----:B------:R-:W-:-:S11]  /*53d0*/  DADD R8, R34, 2 ;  /* 0x4000000022087429 */ /* 0x000fd60000000000 */
.L_x_160:
[----:B------:R-:W-:Y:S05]  /*53e0*/  BSYNC.RECONVERGENT B1 ;  /* 0x0000000000017941 */ /* 0x000fea0003800200 */
.L_x_159:
        /* <DEDUP_REMOVED lines=13> */
.L_x_162:
        /* <DEDUP_REMOVED lines=15> */
.L_x_165:
[----:B------:R-:W-:-:S11]  /*55b0*/  DADD R8, R36, 2 ;  /* 0x4000000024087429 */ /* 0x000fd60000000000 */
.L_x_164:
[----:B------:R-:W-:Y:S05]  /*55c0*/  BSYNC.RECONVERGENT B1 ;  /* 0x0000000000017941 */ /* 0x000fea0003800200 */
.L_x_163:
[----:B------:R-:W-:-:S06]  /*55d0*/  DSETP.NEU.AND P1, PT, R36, 1, PT ;  /* 0x3ff000002400742a */ /* 0x000fcc0003f2d000 */
[----:B------:R-:W-:Y:S02]  /*55e0*/  FSEL R8, R8, RZ, P1 ;  /* 0x000000ff08087208 */ /* 0x000fe40000800000 */
[----:B------:R-:W-:-:S06]  /*55f0*/  FSEL R9, R9, 1.875, P1 ;  /* 0x3ff0000009097808 */ /* 0x000fcc0000800000 */
[----:B------:R-:W-:Y:S01]  /*5600*/  DADD R38, R38, R8 ;  /* 0x0000000026267229 */ /* 0x000fe20000000008 */
[----:B------:R-:W-:Y:S10]  /*5610*/  @P0 BRA `(.L_x_166) ;  /* 0xfffffff800080947 */ /* 0x000ff4000383ffff */
.L_x_149:
[----:B------:R-:W-:-:S13]  /*5620*/  ISETP.NE.AND P0, PT, R4, RZ, PT ;  /* 0x000000ff0400720c */ /* 0x000fda0003f05270 */
[----:B------:R-:W-:Y:S05]  /*5630*/  @!P0 BRA `(.L_x_167) ;  /* 0x0000000400908947 */ /* 0x000fea0003800000 */
[----:B------:R-:W0:Y:S01]  /*5640*/  LDC.64 R30, c[0x0][0x3a0] ;  /* 0x0000e800ff1e7b82 */ /* 0x000e220000000a00 */
[----:B------:R-:W1:Y:S07]  /*5650*/  LDCU UR5, c[0x0][0x390] ;  /* 0x00007200ff0577ac */ /* 0x000e6e0008000800 */
[----:B------:R-:W2:Y:S01]  /*5660*/  LDC.64 R32, c[0x0][0x398] ;  /* 0x0000e600ff207b82 */ /* 0x000ea20000000a00 */
[----:B-1---5:R-:W-:Y:S02]  /*5670*/  IMAD R5, R3, UR5, R6 ;  /* 0x0000000503057c24 */ /* 0x022fe4000f8e0206 */
[----:B0-----:R-:W-:-:S05]  /*5680*/  IMAD.WIDE.U32 R30, R6, 0x8, R30 ;  /* 0x00000008061e7825 */ /* 0x001fca00078e001e */
[----:B------:R-:W3:Y:S01]  /*5690*/  LDG.E.64 R8, desc[UR8][R30.64] ;  /* 0x000000081e087981 */ /* 0x000ee2000c1e1b00 */
[----:B--2---:R-:W-:-:S05]  /*56a0*/  IMAD.WIDE R32, R5, 0x8, R32 ;  /* 0x0000000805207825 */ /* 0x004fca00078e0220 */
[----:B------:R-:W3:Y:S01]  /*56b0*/  LDG.E.64 R6, desc[UR8][R32.64] ;  /* 0x0000000820067981 */ /* 0x000ee2000c1e1b00 */
[----:B------:R-:W-:Y:S01]  /*56c0*/  BSSY.RECONVERGENT B1, `(.L_x_168) ;  /* 0x0000006000017945 */ /* 0x000fe20003800200 */
[----:B------:R-:W-:Y:S01]  /*56d0*/  MOV R0, 0x5720 ;  /* 0x0000572000007802 */ /* 0x000fe20000000f00 */
[----:B---3--:R-:W-:-:S08]  /*56e0*/  DADD R6, R6, -R8 ;  /* 0x0000000006067229 */ /* 0x008fd00000000808 */
[----:B------:R-:W-:-:S10]  /*56f0*/  DADD R12, -RZ, |R6| ;  /* 0x00000000ff0c7229 */ /* 0x000fd40000000506 */
[----:B------:R-:W-:-:S07]  /*5700*/  IMAD.MOV.U32 R5, RZ, RZ, R13 ;  /* 0x000000ffff057224 */ /* 0x000fce00078e000d */
[----:B------:R-:W-:Y:S05]  /*5710*/  CALL.REL.NOINC `($_ZN3cub18CUB_300001_SM_10006detail8for_each13static_kernelINS2_12policy_hub_t12policy_500_tElNS2_12op_wrapper_tIl20findNearestCentroidsN6thrust24THRUST_300001_SM_1000_NS6detail15normal_iteratorINS9_10device_ptrIiEEEEEEEEvT0_T1_$__internal_accurate_pow) ;  /* 0x00000044000c7944 */ /* 0x000fea0003c00000 */
[----:B------:R-:W-:Y:S05]  /*5720*/  BSYNC.RECONVERGENT B1 ;  /* 0x0000000000017941 */ /* 0x000fea0003800200 */
.L_x_168:
        /* <DEDUP_REMOVED lines=15> */
.L_x_171:
[----:B------:R-:W-:-:S11]  /*5820*/  DADD R8, R6, 2 ;  /* 0x4000000006087429 */ /* 0x000fd60000000000 */
.L_x_170:
[----:B------:R-:W-:Y:S05]  /*5830*/  BSYNC.RECONVERGENT B1 ;  /* 0x0000000000017941 */ /* 0x000fea0003800200 */
.L_x_169:
[----:B------:R-:W-:-:S06]  /*5840*/  DSETP.NEU.AND P0, PT, R6, 1, PT ;  /* 0x3ff000000600742a */ /* 0x000fcc0003f0d000 */
[----:B------:R-:W-:Y:S02]  /*5850*/  FSEL R6, R8, RZ, P0 ;  /* 0x000000ff08067208 */ /* 0x000fe40000000000 */
[----:B------:R-:W-:Y:S02]  /*5860*/  FSEL R7, R9, 1.875, P0 ;  /* 0x3ff0000009077808 */ /* 0x000fe40000000000 */
[----:B------:R-:W-:-:S04]  /*5870*/  ISETP.NE.AND P0, PT, R4, 0x1, PT ;  /* 0x000000010400780c */ /* 0x000fc80003f05270 */
[----:B------:R-:W-:-:S09]  /*5880*/  DADD R38, R38, R6 ;  /* 0x0000000026267229 */ /* 0x000fd20000000006 */
[----:B------:R-:W-:Y:S05]  /*5890*/  @!P0 BRA `(.L_x_167) ;  /* 0x0000000000f88947 */ /* 0x000fea0003800000 */
        /* <DEDUP_REMOVED lines=9> */
.L_x_172:
        /* <DEDUP_REMOVED lines=15> */
.L_x_175:
[----:B------:R-:W-:-:S11]  /*5a20*/  DADD R8, R6, 2 ;  /* 0x4000000006087429 */ /* 0x000fd60000000000 */
.L_x_174:
[----:B------:R-:W-:Y:S05]  /*5a30*/  BSYNC.RECONVERGENT B1 ;  /* 0x0000000000017941 */ /* 0x000fea0003800200 */
.L_x_173:
        /* <DEDUP_REMOVED lines=15> */
.L_x_176:
        /* <DEDUP_REMOVED lines=15> */
.L_x_179:
[----:B------:R-:W-:-:S11]  /*5c20*/  DADD R8, R6, 2 ;  /* 0x4000000006087429 */ /* 0x000fd60000000000 */
.L_x_178:
[----:B------:R-:W-:Y:S05]  /*5c30*/  BSYNC.RECONVERGENT B1 ;  /* 0x0000000000017941 */ /* 0x000fea0003800200 */
.L_x_177:
[----:B------:R-:W-:-:S06]  /*5c40*/  DSETP.NEU.AND P0, PT, R6, 1, PT ;  /* 0x3ff000000600742a */ /* 0x000fcc0003f0d000 */
[----:B------:R-:W-:Y:S02]  /*5c50*/  FSEL R6, R8, RZ, P0 ;  /* 0x000000ff08067208 */ /* 0x000fe40000000000 */
[----:B------:R-:W-:-:S06]  /*5c60*/  FSEL R7, R9, 1.875, P0 ;  /* 0x3ff0000009077808 */ /* 0x000fcc0000000000 */
[----:B------:R-:W-:-:S11]  /*5c70*/  DADD R38, R38, R6 ;  /* 0x0000000026267229 */ /* 0x000fd60000000006 */
.L_x_167:
        /* <DEDUP_REMOVED lines=21> */
[----:B------:R-:W-:Y:S02]  /*5dd0*/  IMAD.MOV.U32 R37, RZ, RZ, R39 ;  /* 0x000000ffff257224 */ /* 0x000fe400078e0027 */
[----:B------:R-:W-:Y:S02]  /*5de0*/  IMAD.MOV.U32 R8, RZ, RZ, R16 ;  /* 0x000000ffff087224 */ /* 0x000fe400078e0010 */
[----:B------:R-:W-:-:S07]  /*5df0*/  IMAD.MOV.U32 R17, RZ, RZ, R7 ;  /* 0x000000ffff117224 */ /* 0x000fce00078e0007 */
[----:B-----5:R-:W-:Y:S05]  /*5e00*/  CALL.REL.NOINC `($__internal_0_$__cuda_sm20_dsqrt_rn_f64_mediumpath_v1) ;  /* 0x0000003800a87944 */ /* 0x020fea0003c00000 */
[----:B------:R-:W-:Y:S02]  /*5e10*/  IMAD.MOV.U32 R30, RZ, RZ, R8 ;  /* 0x000000ffff1e7224 */ /* 0x000fe400078e0008 */
[----:B------:R-:W-:-:S07]  /*5e20*/  IMAD.MOV.U32 R31, RZ, RZ, R9 ;  /* 0x000000ffff1f7224 */ /* 0x000fce00078e0009 */
.L_x_181:
[----:B------:R-:W-:Y:S05]  /*5e30*/  BSYNC.RECONVERGENT B1 ;  /* 0x0000000000017941 */ /* 0x000fea0003800200 */
.L_x_180:
[----:B------:R-:W-:Y:S02]  /*5e40*/  IMAD.MOV.U32 R6, RZ, RZ, 0x1 ;  /* 0x00000001ff067424 */ /* 0x000fe400078e00ff */
[----:B------:R-:W-:-:S07]  /*5e50*/  IMAD.MOV.U32 R7, RZ, RZ, RZ ;  /* 0x000000ffff077224 */ /* 0x000fce00078e00ff */
.L_x_215:
[----:B------:R-:W0:Y:S01]  /*5e60*/  LDCU UR5, c[0x0][0x390] ;  /* 0x00007200ff0577ac */ /* 0x000e220008000800 */
[----:B------:R-:W-:Y:S01]  /*5e70*/  IMAD.MOV.U32 R8, RZ, RZ, RZ ;  /* 0x000000ffff087224 */ /* 0x000fe200078e00ff */
[----:B------:R-:W-:Y:S01]  /*5e80*/  CS2R R40, SRZ ;  /* 0x0000000000287805 */ /* 0x000fe2000001ff00 */
[----:B0-----:R-:W-:-:S05]  /*5e90*/  IMAD.U32 R9, RZ, RZ, UR5 ;  /* 0x00000005ff097e24 */ /* 0x001fca000f8e00ff */
[----:B------:R-:W-:-:S13]  /*5ea0*/  ISETP.GE.U32.AND P0, PT, R9, 0x4, PT ;  /* 0x000000040900780c */ /* 0x000fda0003f06070 */
[----:B------:R-:W-:Y:S05]  /*5eb0*/  @!P0 BRA `(.L_x_182) ;  /* 0x00000008002c8947 */ /* 0x000fea0003800000 */
[----:B------:R-:W0:Y:S01]  /*5ec0*/  LDC.64 R34, c[0x0][0x398] ;  /* 0x0000e600ff227b82 */ /* 0x000e220000000a00 */
[----:B------:R-:W-:Y:S01]  /*5ed0*/  IMAD.MOV.U32 R8, RZ, RZ, RZ ;  /* 0x000000ffff087224 */ /* 0x000fe200078e00ff */
[----:B------:R-:W-:-:S06]  /*5ee0*/  CS2R R40, SRZ ;  /* 0x0000000000287805 */ /* 0x000fcc000001ff00 */
[----:B------:R-:W1:Y:S02]  /*5ef0*/  LDC.64 R32, c[0x0][0x3a0] ;  /* 0x0000e800ff207b82 */ /* 0x000e640000000a00 */
.L_x_199:
[----:B------:R-:W2:Y:S02]  /*5f00*/  LDCU UR5, c[0x0][0x390] ;  /* 0x00007200ff0577ac */ /* 0x000ea40008000800 */
[--C-:B--2--5:R-:W-:Y:S02]  /*5f10*/  IMAD R45, R3, UR5, R8.reuse ;  /* 0x00000005032d7c24 */ /* 0x124fe4000f8e0208 */
[----:B------:R-:W-:Y:S02]  /*5f20*/  IMAD R43, R6, UR5, R8 ;  /* 0x00000005062b7c24 */ /* 0x000fe4000f8e0208 */
[----:B0-----:R-:W-:-:S04]  /*5f30*/  IMAD.WIDE R44, R45, 0x8, R34 ;  /* 0x000000082d2c7825 */ /* 0x001fc800078e0222 */
[----:B-1----:R-:W-:Y:S01]  /*5f40*/  IMAD.WIDE.U32 R42, R43, 0x8, R32 ;  /* 0x000000082b2a7825 */ /* 0x002fe200078e0020 */
        /* <DEDUP_REMOVED lines=9> */
.L_x_183:
[C---:B------:R-:W-:Y:S01]  /*5fe0*/  DADD R12, R36.reuse, 2 ;  /* 0x40000000240c7429 */ /* 0x040fe20000000000 */
[----:B------:R-:W-:Y:S01]  /*5ff0*/  BSSY.RECONVERGENT B1, `(.L_x_184) ;  /* 0x000000f000017945 */ /* 0x000fe20003800200 */
[----:B------:R-:W-:-:S08]  /*6000*/  DSETP.NEU.AND P0, PT, R36, RZ, PT ;  /* 0x000000ff2400722a */ /* 0x000fd00003f0d000 */
[----:B------:R-:W-:Y:S02]  /*6010*/  LOP3.LUT R12, R13, 0x7ff00000, RZ, 0xc0, !PT ;  /* 0x7ff000000d0c7812 */ /* 0x000fe400078ec0ff */
[----:B------:R-:W-:Y:S02]  /*6020*/  FSEL R13, R5, RZ, P0 ;  /* 0x000000ff050d7208 */ /* 0x000fe40000000000 */
[----:B------:R-:W-:Y:S02]  /*6030*/  ISETP.NE.AND P1, PT, R12, 0x7ff00000, PT ;  /* 0x7ff000000c00780c */ /* 0x000fe40003f25270 */
[----:B------:R-:W-:-:S11]  /*6040*/  FSEL R12, R9, RZ, P0 ;  /* 0x000000ff090c7208 */ /* 0x000fd60000000000 */
        /* <DEDUP_REMOVED lines=8> */
.L_x_186:
[----:B------:R-:W-:-:S11]  /*60d0*/  DADD R12, R36, 2 ;  /* 0x40000000240c7429 */ /* 0x000fd60000000000 */
.L_x_185:
[----:B------:R-:W-:Y:S05]  /*60e0*/  BSYNC.RECONVERGENT B1 ;  /* 0x0000000000017941 */ /* 0x000fea0003800200 */
.L_x_184:
        /* <DEDUP_REMOVED lines=10> */
[----:B------:R-:W-:Y:S02]  /*6190*/  IMAD.MOV.U32 R12, RZ, RZ, R14 ;  /* 0x000000ffff0c7224 */ /* 0x000fe400078e000e */
[----:B------:R-:W-:-:S07]  /*61a0*/  IMAD.MOV.U32 R5, RZ, RZ, R15 ;  /* 0x000000ffff057224 */ /* 0x000fce00078e000f */
[----:B------:R-:W-:Y:S05]  /*61b0*/  CALL.REL.NOINC `($_ZN3cub18CUB_300001_SM_10006detail8for_each13static_kernelINS2_12policy_hub_t12policy_500_tElNS2_12op_wrapper_tIl20findNearestCentroidsN6thrust24THRUST_300001_SM_1000_NS6detail15normal_iteratorINS9_10device_ptrIiEEEEEEEEvT0_T1_$__internal_accurate_pow) ;  /* 0x0000003800647944 */ /* 0x000fea0003c00000 */
[----:B------:R-:W-:Y:S05]  /*61c0*/  BSYNC.RECONVERGENT B1 ;  /* 0x0000000000017941 */ /* 0x000fea0003800200 */
.L_x_187:
        /* <DEDUP_REMOVED lines=15> */
.L_x_190:
[----:B------:R-:W-:-:S11]  /*62c0*/  DADD R12, R38, 2 ;  /* 0x40000000260c7429 */ /* 0x000fd60000000000 */
.L_x_189:
[----:B------:R-:W-:Y:S05]  /*62d0*/  BSYNC.RECONVERGENT B1 ;  /* 0x0000000000017941 */ /* 0x000fea0003800200 */
.L_x_188:
        /* <DEDUP_REMOVED lines=14> */
.L_x_191:
        /* <DEDUP_REMOVED lines=15> */
.L_x_194:
[----:B------:R-:W-:-:S11]  /*64b0*/  DADD R12, R36, 2 ;  /* 0x40000000240c7429 */ /* 0x000fd60000000000 */
.L_x_193:
[----:B------:R-:W-:Y:S05]  /*64c0*/  BSYNC.RECONVERGENT B1 ;  /* 0x0000000000017941 */ /* 0x000fea0003800200 */
.L_x_192:
        /* <DEDUP_REMOVED lines=14> */
.L_x_195:
        /* <DEDUP_REMOVED lines=15> */
.L_x_198:
[----:B------:R-:W-:-:S11]  /*66a0*/  DADD R12, R38, 2 ;  /* 0x40000000260c7429 */ /* 0x000fd60000000000 */
.L_x_197:
[----:B------:R-:W-:Y:S05]  /*66b0*/  BSYNC.RECONVERGENT B1 ;  /* 0x0000000000017941 */ /* 0x000fea0003800200 */
.L_x_196:
[----:B------:R-:W0:Y:S01]  /*66c0*/  LDCU UR5, c[0x0][0x390] ;  /* 0x00007200ff0577ac */ /* 0x000e220008000800 */
[----:B------:R-:W-:Y:S01]  /*66d0*/  DSETP.NEU.AND P0, PT, R38, 1, PT ;  /* 0x3ff000002600742a */ /* 0x000fe20003f0d000 */
[----:B------:R-:W-:-:S05]  /*66e0*/  VIADD R8, R8, 0x4 ;  /* 0x0000000408087836 */ /* 0x000fca0000000000 */
[----:B------:R-:W-:Y:S02]  /*66f0*/  FSEL R12, R12, RZ, P0 ;  /* 0x000000ff0c0c7208 */ /* 0x000fe40000000000 */
[----:B------:R-:W-:-:S06]  /*6700*/  FSEL R13, R13, 1.875, P0 ;  /* 0x3ff000000d0d7808 */ /* 0x000fcc0000000000 */
[----:B------:R-:W-:Y:S01]  /*6710*/  DADD R40, R40, R12 ;  /* 0x0000000028287229 */ /* 0x000fe2000000000c */
[----:B0-----:R-:W-:-:S05]  /*6720*/  IMAD.U32 R9, RZ, RZ, UR5 ;  /* 0x00000005ff097e24 */ /* 0x001fca000f8e00ff */
[----:B------:R-:W-:-:S04]  /*6730*/  LOP3.LUT R5, R9, 0x7ffffffc, RZ, 0xc0, !PT ;  /* 0x7ffffffc09057812 */ /* 0x000fc800078ec0ff */
[----:B------:R-:W-:-:S13]  /*6740*/  ISETP.NE.AND P0, PT, R8, R5, PT ;  /* 0x000000050800720c */ /* 0x000fda0003f05270 */
[----:B------:R-:W-:Y:S05]  /*6750*/  @P0 BRA `(.L_x_199) ;  /* 0xfffffff400e80947 */ /* 0x000fea000383ffff */
[----:B------:R-:W-:-:S07]  /*6760*/  IMAD.MOV.U32 R8, RZ, RZ, R5 ;  /* 0x000000ffff087224 */ /* 0x000fce00078e0005 */
.L_x_182:
[----:B------:R-:W-:-:S13]  /*6770*/  ISETP.NE.AND P0, PT, R4, RZ, PT ;  /* 0x000000ff0400720c */ /* 0x000fda0003f05270 */
[----:B------:R-:W-:Y:S05]  /*6780*/  @!P0 BRA `(.L_x_200) ;  /* 0x0000000400ac8947 */ /* 0x000fea0003800000 */
[----:B------:R-:W0:Y:S01]  /*6790*/  LDC.64 R14, c[0x0][0x3a0] ;  /* 0x0000e800ff0e7b82 */ /* 0x000e220000000a00 */
[-CC-:B-----5:R-:W-:Y:S02]  /*67a0*/  IMAD R5, R3, R9.reuse, R8.reuse ;  /* 0x0000000903057224 */ /* 0x1a0fe400078e0208 */
[----:B------:R-:W-:-:S05]  /*67b0*/  IMAD R9, R6, R9, R8 ;  /* 0x0000000906097224 */ /* 0x000fca00078e0208 */
        /* <DEDUP_REMOVED lines=12> */
.L_x_201:
        /* <DEDUP_REMOVED lines=15> */
.L_x_204:
[----:B------:R-:W-:-:S11]  /*6970*/  DADD R12, R34, 2 ;  /* 0x40000000220c7429 */ /* 0x000fd60000000000 */
.L_x_203:
[----:B------:R-:W-:Y:S05]  /*6980*/  BSYNC.RECONVERGENT B1 ;  /* 0x0000000000017941 */ /* 0x000fea0003800200 */
.L_x_202:
[----:B------:R-:W-:-:S06]  /*6990*/  DSETP.NEU.AND P0, PT, R34, 1, PT ;  /* 0x3ff000002200742a */ /* 0x000fcc0003f0d000 */
[----:B------:R-:W-:Y:S02]  /*69a0*/  FSEL R12, R12, RZ, P0 ;  /* 0x000000ff0c0c7208 */ /* 0x000fe40000000000 */
[----:B------:R-:W-:Y:S02]  /*69b0*/  FSEL R13, R13, 1.875, P0 ;  /* 0x3ff000000d0d7808 */ /* 0x000fe40000000000 */
[----:B------:R-:W-:-:S04]  /*69c0*/  ISETP.NE.AND P0, PT, R4, 0x1, PT ;  /* 0x000000010400780c */ /* 0x000fc80003f05270 */
[----:B------:R-:W-:-:S09]  /*69d0*/  DADD R40, R40, R12 ;  /* 0x0000000028287229 */ /* 0x000fd2000000000c */
[----:B------:R-:W-:Y:S05]  /*69e0*/  @!P0 BRA `(.L_x_200) ;  /* 0x0000000400148947 */ /* 0x000fea0003800000 */
[----:B------:R-:W0:Y:S01]  /*69f0*/  LDCU UR5, c[0x0][0x390] ;  /* 0x00007200ff0577ac */ /* 0x000e220008000800 */
[----:B------:R-:W1:Y:S01]  /*6a00*/  LDC.64 R36, c[0x0][0x3a0] ;  /* 0x0000e800ff247b82 */ /* 0x000e620000000a00 */
[----:B------:R-:W2:Y:S01]  /*6a10*/  LDG.E.64 R34, desc[UR8][R32.64+0x8] ;  /* 0x0000080820227981 */ /* 0x000ea2000c1e1b00 */
[----:B0-----:R-:W-:-:S05]  /*6a20*/  IMAD R5, R6, UR5, RZ ;  /* 0x0000000506057c24 */ /* 0x001fca000f8e02ff */
[----:B------:R-:W-:-:S05]  /*6a30*/  IADD3 R8, P0, PT, R5, R8, RZ ;  /* 0x0000000805087210 */ /* 0x000fca0007f1e0ff */
[----:B------:R-:W-:Y:S01]  /*6a40*/  IMAD.X R0, RZ, RZ, RZ, P0 ;  /* 0x000000ffff007224 */ /* 0x000fe200000e06ff */
[----:B-1----:R-:W-:-:S04]  /*6a50*/  LEA R36, P0, R8, R36, 0x3 ;  /* 0x0000002408247211 */ /* 0x002fc800078018ff */
        /* <DEDUP_REMOVED lines=9> */
.L_x_205:
        /* <DEDUP_REMOVED lines=15> */
.L_x_208:
[----:B------:R-:W-:-:S11]  /*6be0*/  DADD R8, R34, 2 ;  /* 0x4000000022087429 */ /* 0x000fd60000000000 */
.L_x_207:
[----:B------:R-:W-:Y:S05]  /*6bf0*/  BSYNC.RECONVERGENT B1 ;  /* 0x0000000000017941 */ /* 0x000fea0003800200 */
.L_x_206:
        /* <DEDUP_REMOVED lines=15> */
.L_x_209:
        /* <DEDUP_REMOVED lines=15> */
.L_x_212:
[----:B------:R-:W-:-:S11]  /*6de0*/  DADD R8, R34, 2 ;  /* 0x4000000022087429 */ /* 0x000fd60000000000 */
.L_x_211:
[----:B------:R-:W-:Y:S05]  /*6df0*/  BSYNC.RECONVERGENT B1 ;  /* 0x0000000000017941 */ /* 0x000fea0003800200 */
.L_x_210:
[----:B------:R-:W-:-:S06]  /*6e00*/  DSETP.NEU.AND P0, PT, R34, 1, PT ;  /* 0x3ff000002200742a */ /* 0x000fcc0003f0d000 */
[----:B------:R-:W-:Y:S02]  /*6e10*/  FSEL R8, R8, RZ, P0 ;  /* 0x000000ff08087208 */ /* 0x000fe40000000000 */
[----:B------:R-:W-:-:S06]  /*6e20*/  FSEL R9, R9, 1.875, P0 ;  /* 0x3ff0000009097808 */ /* 0x000fcc0000000000 */
[----:B------:R-:W-:-:S11]  /*6e30*/  DADD R40, R40, R8 ;  /* 0x0000000028287229 */ /* 0x000fd60000000008 */
.L_x_200:
        /* <DEDUP_REMOVED lines=26> */
.L_x_214:
[----:B------:R-:W-:Y:S05]  /*6fe0*/  BSYNC.RECONVERGENT B1 ;  /* 0x0000000000017941 */ /* 0x000fea0003800200 */
.L_x_213:
        /* <DEDUP_REMOVED lines=8> */
[----:B------:R-:W0:Y:S02]  /*7070*/  LDC.64 R4, c[0x0][0x3a8] ;  /* 0x0000ea00ff047b82 */ /* 0x000e240000000a00 */
[----:B0----5:R-:W-:-:S05]  /*7080*/  IMAD.WIDE R4, R3, 0x4, R4 ;  /* 0x0000000403047825 */ /* 0x021fca00078e0204 */
[----:B------:R0:W-:Y:S02]  /*7090*/  STG.E desc[UR8][R4.64], R7 ;  /* 0x0000000704007986 */ /* 0x0001e4000c101908 */
.L_x_148:
[----:B------:R-:W-:Y:S05]  /*70a0*/  BSYNC.RECONVERGENT B0 ;  /* 0x0000000000007941 */ /* 0x000fea0003800200 */
.L_x_147:
[----:B------:R-:W-:Y:S02]  /*70b0*/  VIADD R2, R2, 0x100 ;  /* 0x0000010002027836 */ /* 0x000fe40000000000 */
[----:B------:R-:W-:-:S03]  /*70c0*/  IMAD.U32 R0, RZ, RZ, UR7 ;  /* 0x00000007ff007e24 */ /* 0x000fc6000f8e00ff */
[----:B------:R-:W-:-:S04]  /*70d0*/  ISETP.LT.U32.AND P0, PT, R2, UR6, PT ;  /* 0x0000000602007c0c */ /* 0x000fc8000bf01070 */
[----:B------:R-:W-:-:S13]  /*70e0*/  ISETP.GT.AND.EX P0, PT, R0, RZ, PT, P0 ;  /* 0x000000ff0000720c */ /* 0x000fda0003f04300 */
[----:B------:R-:W-:Y:S05]  /*70f0*/  @!P0 EXIT ;  /* 0x000000000000894d */ /* 0x000fea0003800000 */
[----:B------:R1:W5:Y:S01]  /*7100*/  LDG.E R10, desc[UR8][R10.64+0x400] ;  /* 0x000400080a0a7981 */ /* 0x000362000c1e1900 */
[----:B------:R-:W2:Y:S01]  /*7110*/  LDCU UR4, c[0x0][0x390] ;  /* 0x00007200ff0477ac */ /* 0x000ea20008000800 */
[----:B------:R-:W-:Y:S01]  /*7120*/  IMAD.MOV.U32 R3, RZ, RZ, RZ ;  /* 0x000000ffff037224 */ /* 0x000fe200078e00ff */
[----:B------:R-:W-:Y:S01]  /*7130*/  CS2R R36, SRZ ;  /* 0x0000000000247805 */ /* 0x000fe2000001ff00 */
[----:B--2---:R-:W-:Y:S02]  /*7140*/  UISETP.GE.U32.AND UP0, UPT, UR4, 0x4, UPT ;  /* 0x000000040400788c */ /* 0x004fe4000bf06070 */
[----:B------:R-:W-:-:S07]  /*7150*/  ULOP3.LUT UR6, UR4, 0x3, URZ, 0xc0, !UPT ;  /* 0x0000000304067892 */ /* 0x000fce000f8ec0ff */
[----:B-1----:R-:W-:Y:S05]  /*7160*/  BRA.U !UP0, `(.L_x_216) ;  /* 0x0000000908147547 */ /* 0x002fea000b800000 */
[----:B------:R-:W1:Y:S01]  /*7170*/  LDC.64 R30, c[0x0][0x398] ;  /* 0x0000e600ff1e7b82 */ /* 0x000e620000000a00 */
[----:B------:R-:W-:Y:S01]  /*7180*/  ULOP3.LUT UR4, UR4, 0x7ffffffc, URZ, 0xc0, !UPT ;  /* 0x7ffffffc04047892 */ /* 0x000fe2000f8ec0ff */
[----:B------:R-:W-:Y:S01]  /*7190*/  IMAD.MOV.U32 R2, RZ, RZ, RZ ;  /* 0x000000ffff027224 */ /* 0x000fe200078e00ff */
[----:B------:R-:W-:Y:S01]  /*71a0*/  CS2R R36, SRZ ;  /* 0x0000000000247805 */ /* 0x000fe2000001ff00 */
[----:B------:R-:W2:Y:S03]  /*71b0*/  LDCU UR5, c[0x0][0x390] ;  /* 0x00007200ff0577ac */ /* 0x000ea60008000800 */
[----:B------:R-:W-:Y:S01]  /*71c0*/  IMAD.U32 R3, RZ, RZ, UR4 ;  /* 0x00000004ff037e24 */ /* 0x000fe2000f8e00ff */
[----:B0-----:R-:W0:Y:S06]  /*71d0*/  LDC.64 R6, c[0x0][0x3a0] ;  /* 0x0000e800ff067b82 */ /* 0x001e2c0000000a00 */
.L_x_233:
[----:B--2--5:R-:W-:Y:S02]  /*71e0*/  IMAD R41, R10, UR5, R2 ;  /* 0x000000050a297c24 */ /* 0x024fe4000f8e0202 */
[----:B0-----:R-:W-:-:S04]  /*71f0*/  IMAD.WIDE.U32 R38, R2, 0x8, R6 ;  /* 0x0000000802267825 */ /* 0x001fc800078e0006 */
[----:B-1----:R-:W-:Y:S01]  /*7200*/  IMAD.WIDE R40, R41, 0x8, R30 ;  /* 0x0000000829287825 */ /* 0x002fe200078e021e */
        /* <DEDUP_REMOVED lines=11> */
.L_x_217:
        /* <DEDUP_REMOVED lines=15> */
.L_x_220:
[----:B------:R-:W-:-:S11]  /*73b0*/  DADD R4, R32, 2 ;  /* 0x4000000020047429 */ /* 0x000fd60000000000 */
.L_x_219:
[----:B------:R-:W-:Y:S05]  /*73c0*/  BSYNC.RECONVERGENT B0 ;  /* 0x0000000000007941 */ /* 0x000fea0003800200 */
.L_x_218:
        /* <DEDUP_REMOVED lines=13> */
.L_x_221:
        /* <DEDUP_REMOVED lines=15> */
.L_x_224:
[----:B------:R-:W-:-:S11]  /*7590*/  DADD R4, R34, 2 ;  /* 0x4000000022047429 */ /* 0x000fd60000000000 */
.L_x_223:
[----:B------:R-:W-:Y:S05]  /*75a0*/  BSYNC.RECONVERGENT B0 ;  /* 0x0000000000007941 */ /* 0x000fea0003800200 */
.L_x_222:
        /* <DEDUP_REMOVED lines=13> */
.L_x_225:
        /* <DEDUP_REMOVED lines=15> */
.L_x_228:
[----:B------:R-:W-:-:S11]  /*7770*/  DADD R4, R32, 2 ;  /* 0x4000000020047429 */ /* 0x000fd60000000000 */
.L_x_227:
[----:B------:R-:W-:Y:S05]  /*7780*/  BSYNC.RECONVERGENT B0 ;  /* 0x0000000000007941 */ /* 0x000fea0003800200 */
.L_x_226:
        /* <DEDUP_REMOVED lines=13> */
.L_x_229:
        /* <DEDUP_REMOVED lines=15> */
.L_x_232:
[----:B------:R-:W-:-:S11]  /*7950*/  DADD R4, R34, 2 ;  /* 0x4000000022047429 */ /* 0x000fd60000000000 */
.L_x_231:
[----:B------:R-:W-:Y:S05]  /*7960*/  BSYNC.RECONVERGENT B0 ;  /* 0x0000000000007941 */ /* 0x000fea0003800200 */
.L_x_230:
[----:B------:R-:W-:-:S06]  /*7970*/  DSETP.NEU.AND P1, PT, R34, 1, PT ;  /* 0x3ff000002200742a */ /* 0x000fcc0003f2d000 */
[----:B------:R-:W-:Y:S02]  /*7980*/  FSEL R4, R4, RZ, P1 ;  /* 0x000000ff04047208 */ /* 0x000fe40000800000 */
[----:B------:R-:W-:-:S06]  /*7990*/  FSEL R5, R5, 1.875, P1 ;  /* 0x3ff0000005057808 */ /* 0x000fcc0000800000 */
[----:B------:R-:W-:Y:S01]  /*79a0*/  DADD R36, R36, R4 ;  /* 0x0000000024247229 */ /* 0x000fe20000000004 */
[----:B------:R-:W-:Y:S10]  /*79b0*/  @P0 BRA `(.L_x_233) ;  /* 0xfffffff800080947 */ /* 0x000ff4000383ffff */
.L_x_216:
[----:B------:R-:W-:-:S09]  /*79c0*/  UISETP.NE.AND UP0, UPT, UR6, URZ, UPT ;  /* 0x000000ff0600728c */ /* 0x000fd2000bf05270 */
[----:B------:R-:W-:Y:S05]  /*79d0*/  BRA.U !UP0, `(.L_x_234) ;  /* 0x0000000508907547 */ /* 0x000fea000b800000 */
[----:B0-----:R-:W0:Y:S01]  /*79e0*/  LDC.64 R6, c[0x0][0x3a0] ;  /* 0x0000e800ff067b82 */ /* 0x001e220000000a00 */
        /* <DEDUP_REMOVED lines=14> */
.L_x_235:
        /* <DEDUP_REMOVED lines=15> */
.L_x_238:
[----:B------:R-:W-:-:S11]  /*7bc0*/  DADD R4, R2, 2 ;  /* 0x4000000002047429 */ /* 0x000fd60000000000 */
.L_x_237:
[----:B------:R-:W-:Y:S05]  /*7bd0*/  BSYNC.RECONVERGENT B0 ;  /* 0x0000000000007941 */ /* 0x000fea0003800200 */
.L_x_236:
        /* <DEDUP_REMOVED lines=15> */
.L_x_239:
        /* <DEDUP_REMOVED lines=15> */
.L_x_242:
[----:B------:R-:W-:-:S11]  /*7dc0*/  DADD R4, R2, 2 ;  /* 0x4000000002047429 */ /* 0x000fd60000000000 */
.L_x_241:
[----:B------:R-:W-:Y:S05]  /*7dd0*/  BSYNC.RECONVERGENT B0 ;  /* 0x0000000000007941 */ /* 0x000fea0003800200 */
.L_x_240:
        /* <DEDUP_REMOVED lines=15> */
.L_x_243:
        /* <DEDUP_REMOVED lines=15> */
.L_x_246:
[----:B------:R-:W-:-:S11]  /*7fc0*/  DADD R4, R2, 2 ;  /* 0x4000000002047429 */ /* 0x000fd60000000000 */
.L_x_245:
[----:B------:R-:W-:Y:S05]  /*7fd0*/  BSYNC.RECONVERGENT B0 ;  /* 0x0000000000007941 */ /* 0x000fea0003800200 */
.L_x_244:
[----:B------:R-:W-:-:S06]  /*7fe0*/  DSETP.NEU.AND P0, PT, R2, 1, PT ;  /* 0x3ff000000200742a */ /* 0x000fcc0003f0d000 */
[----:B------:R-:W-:Y:S02]  /*7ff0*/  FSEL R2, R4, RZ, P0 ;  /* 0x000000ff04027208 */ /* 0x000fe40000000000 */
[----:B------:R-:W-:-:S06]  /*8000*/  FSEL R3, R5, 1.875, P0 ;  /* 0x3ff0000005037808 */ /* 0x000fcc0000000000 */
[----:B------:R-:W-:-:S11]  /*8010*/  DADD R36, R36, R2 ;  /* 0x0000000024247229 */ /* 0x000fd60000000002 */
.L_x_234:
[----:B------:R-:W1:Y:S01]  /*8020*/  MUFU.RSQ64H R13, R37 ;  /* 0x00000025000d7308 */ /* 0x000e620000001c00 */
[----:B------:R-:W-:Y:S01]  /*8030*/  VIADD R12, R37, 0xfcb00000 ;  /* 0xfcb00000250c7836 */ /* 0x000fe20000000000 */
[----:B------:R-:W-:Y:S01]  /*8040*/  BSSY.RECONVERGENT B0, `(.L_x_247) ;  /* 0x0000015000007945 */ /* 0x000fe20003800200 */
[----:B0-----:R-:W-:Y:S02]  /*8050*/  IMAD.MOV.U32 R4, RZ, RZ, 0x0 ;  /* 0x00000000ff047424 */ /* 0x001fe400078e00ff */
[----:B------:R-:W-:Y:S01]  /*8060*/  IMAD.MOV.U32 R5, RZ, RZ, 0x3fd80000 ;  /* 0x3fd80000ff057424 */ /* 0x000fe200078e00ff */
[----:B------:R-:W-:Y:S01]  /*8070*/  ISETP.GE.U32.AND P0, PT, R12, 0x7ca00000, PT ;  /* 0x7ca000000c00780c */ /* 0x000fe20003f06070 */
[----:B-1----:R-:W-:-:S08]  /*8080*/  DMUL R2, R12, R12 ;  /* 0x0000000c0c027228 */ /* 0x002fd00000000000 */
        /* <DEDUP_REMOVED lines=16> */
.L_x_248:
[----:B------:R-:W-:Y:S05]  /*8190*/  BSYNC.RECONVERGENT B0 ;  /* 0x0000000000007941 */ /* 0x000fea0003800200 */
.L_x_247:
[----:B------:R-:W0:Y:S01]  /*81a0*/  LDCU UR4, c[0x0][0x390] ;  /* 0x00007200ff0477ac */ /* 0x000e220008000800 */
[----:B------:R-:W-:Y:S02]  /*81b0*/  IMAD.MOV.U32 R2, RZ, RZ, 0x1 ;  /* 0x00000001ff027424 */ /* 0x000fe400078e00ff */
[----:B------:R-:W-:Y:S01]  /*81c0*/  IMAD.MOV.U32 R3, RZ, RZ, RZ ;  /* 0x000000ffff037224 */ /* 0x000fe200078e00ff */
[----:B0-----:R-:W-:-:S12]  /*81d0*/  ULOP3.LUT UR5, UR4, 0x7ffffffc, URZ, 0xc0, !UPT ;  /* 0x7ffffffc04057892 */ /* 0x001fd8000f8ec0ff */
.L_x_282:
[----:B------:R-:W0:Y:S01]  /*81e0*/  LDCU UR4, c[0x0][0x390] ;  /* 0x00007200ff0477ac */ /* 0x000e220008000800 */
[----:B------:R-:W-:Y:S01]  /*81f0*/  CS2R R38, SRZ ;  /* 0x0000000000267805 */ /* 0x000fe2000001ff00 */
[----:B0-----:R-:W-:Y:S02]  /*8200*/  UISETP.GE.U32.AND UP0, UPT, UR4, 0x4, UPT ;  /* 0x000000040400788c */ /* 0x001fe4000bf06070 */
[----:B------:R-:W-:Y:S01]  /*8210*/  IMAD R4, R2, UR4, RZ ;  /* 0x0000000402047c24 */ /* 0x000fe2000f8e02ff */
[----:B------:R-:W-:-:S06]  /*8220*/  UMOV UR4, URZ ;  /* 0x000000ff00047c82 */ /* 0x000fcc0008000000 */
[----:B------:R-:W-:Y:S05]  /*8230*/  BRA.U !UP0, `(.L_x_249) ;  /* 0x0000000908147547 */ /* 0x000fea000b800000 */
[----:B------:R-:W0:Y:S01]  /*8240*/  LDC R7, c[0x0][0x390] ;  /* 0x0000e400ff077b82 */ /* 0x000e220000000800 */
[----:B------:R-:W-:Y:S01]  /*8250*/  CS2R R38, SRZ ;  /* 0x0000000000267805 */ /* 0x000fe2000001ff00 */
[----:B------:R-:W-:-:S06]  /*8260*/  UMOV UR4, URZ ;  /* 0x000000ff00047c82 */ /* 0x000fcc0008000000 */
[----:B------:R-:W1:Y:S08]  /*8270*/  LDC.64 R32, c[0x0][0x398] ;  /* 0x0000e600ff207b82 */ /* 0x000e700000000a00 */
[----:B------:R-:W2:Y:S02]  /*8280*/  LDC.64 R30, c[0x0][0x3a0] ;  /* 0x0000e800ff1e7b82 */ /* 0x000ea40000000a00 */
.L_x_266:
[----:B0----5:R-:W-:Y:S02]  /*8290*/  IMAD R43, R10, R7, UR4 ;  /* 0x000000040a2b7e24 */ /* 0x021fe4000f8e0207 */
[----:B------:R-:W-:Y:S02]  /*82a0*/  VIADD R41, R4, UR4 ;  /* 0x0000000404297c36 */ /* 0x000fe40008000000 */
[----:B-1----:R-:W-:-:S04]  /*82b0*/  IMAD.WIDE R42, R43, 0x8, R32 ;  /* 0x000000082b2a7825 */ /* 0x002fc800078e0220 */
[----:B--2---:R-:W-:Y:S01]  /*82c0*/  IMAD.WIDE.U32 R40, R41, 0x8, R30 ;  /* 0x0000000829287825 */ /* 0x004fe200078e001e */
[----:B------:R-:W2:Y:S04]  /*82d0*/  LDG.E.64 R34, desc[UR8][R42.64] ;  /* 0x000000082a227981 */ /* 0x000ea8000c1e1b00 */
[----:B------:R-:W2:Y:S01]  /*82e0*/  LDG.E.64 R8, desc[UR8][R40.64] ;  /* 0x0000000828087981 */ /* 0x000ea2000c1e1b00 */
[----:B------:R-:W-:Y:S01]  /*82f0*/  BSSY.RECONVERGENT B0, `(.L_x_250) ;  /* 0x0000008000007945 */ /* 0x000fe20003800200 */
[----:B------:R-:W-:Y:S01]  /*8300*/  UIADD3 UR4, UPT, UPT, UR4, 0x4, URZ ;  /* 0x0000000404047890 */ /* 0x000fe2000fffe0ff */
[----:B------:R-:W-:-:S03]  /*8310*/  MOV R0, 0x8370 ;  /* 0x0000837000007802 */ /* 0x000fc60000000f00 */
[----:B------:R-:W-:Y:S01]  /*8320*/  UISETP.NE.AND UP0, UPT, UR4, UR5, UPT ;  /* 0x000000050400728c */ /* 0x000fe2000bf05270 */
[----:B--2---:R-:W-:-:S08]  /*8330*/  DADD R34, R34, -R8 ;  /* 0x0000000022227229 */ /* 0x004fd00000000808 */
[----:B------:R-:W-:-:S10]  /*8340*/  DADD R12, -RZ, |R34| ;  /* 0x00000000ff0c7229 */ /* 0x000fd40000000522 */
[----:B------:R-:W-:-:S07]  /*8350*/  IMAD.MOV.U32 R5, RZ, RZ, R13 ;  /* 0x000000ffff057224 */ /* 0x000fce00078e000d */
[----:B------:R-:W-:Y:S05]  /*8360*/  CALL.REL.NOINC `($_ZN3cub18CUB_300001_SM_10006detail8for_each13static_kernelINS2_12policy_hub_t12policy_500_tElNS2_12op_wrapper_tIl20findNearestCentroidsN6thrust24THRUST_300001_SM_1000_NS6detail15normal_iteratorINS9_10device_ptrIiEEEEEEEEvT0_T1_$__internal_accurate_pow) ;  /* 0x0000001400f87944 */ /* 0x000fea0003c00000 */
[----:B------:R-:W-:Y:S05]  /*8370*/  BSYNC.RECONVERGENT B0 ;  /* 0x0000000000007941 */ /* 0x000fea0003800200 */
.L_x_250:
        /* <DEDUP_REMOVED lines=15> */
.L_x_253:
[----:B------:R-:W-:-:S11]  /*8470*/  DADD R8, R34, 2 ;  /* 0x4000000022087429 */ /* 0x000fd60000000000 */
.L_x_252:
[----:B------:R-:W-:Y:S05]  /*8480*/  BSYNC.RECONVERGENT B0 ;  /* 0x0000000000007941 */ /* 0x000fea0003800200 */
.L_x_251:
        /* <DEDUP_REMOVED lines=13> */
.L_x_254:
        /* <DEDUP_REMOVED lines=15> */
.L_x_257:
[----:B------:R-:W-:-:S11]  /*8650*/  DADD R8, R36, 2 ;  /* 0x4000000024087429 */ /* 0x000fd60000000000 */
.L_x_256:
[----:B------:R-:W-:Y:S05]  /*8660*/  BSYNC.RECONVERGENT B0 ;  /* 0x0000000000007941 */ /* 0x000fea0003800200 */
.L_x_255:
        /* <DEDUP_REMOVED lines=13> */
.L_x_258:
        /* <DEDUP_REMOVED lines=15> */
.L_x_261:
[----:B------:R-:W-:-:S11]  /*8830*/  DADD R8, R34, 2 ;  /* 0x4000000022087429 */ /* 0x000fd60000000000 */
.L_x_260:
[----:B------:R-:W-:Y:S05]  /*8840*/  BSYNC.RECONVERGENT B0 ;  /* 0x0000000000007941 */ /* 0x000fea0003800200 */
.L_x_259:
        /* <DEDUP_REMOVED lines=13> */
.L_x_262:
        /* <DEDUP_REMOVED lines=15> */
.L_x_265:
[----:B------:R-:W-:-:S11]  /*8a10*/  DADD R8, R36, 2 ;  /* 0x4000000024087429 */ /* 0x000fd60000000000 */
.L_x_264:
[----:B------:R-:W-:Y:S05]  /*8a20*/  BSYNC.RECONVERGENT B0 ;  /* 0x0000000000007941 */ /* 0x000fea0003800200 */
.L_x_263:
[----:B------:R-:W-:-:S06]  /*8a30*/  DSETP.NEU.AND P0, PT, R36, 1, PT ;  /* 0x3ff000002400742a */ /* 0x000fcc0003f0d000 */
[----:B------:R-:W-:Y:S02]  /*8a40*/  FSEL R8, R8, RZ, P0 ;  /* 0x000000ff08087208 */ /* 0x000fe40000000000 */
[----:B------:R-:W-:-:S06]  /*8a50*/  FSEL R9, R9, 1.875, P0 ;  /* 0x3ff0000009097808 */ /* 0x000fcc0000000000 */
[----:B------:R-:W-:Y:S01]  /*8a60*/  DADD R38, R38, R8 ;  /* 0x0000000026267229 */ /* 0x000fe20000000008 */
[----:B------:R-:W-:Y:S10]  /*8a70*/  BRA.U UP0, `(.L_x_266) ;  /* 0xfffffff900047547 */ /* 0x000ff4000b83ffff */
[----:B------:R-:W-:-:S05]  /*8a80*/  UMOV UR4, UR5 ;  /* 0x0000000500047c82 */ /* 0x000fca0008000000 */
.L_x_249:
[----:B------:R-:W-:-:S09]  /*8a90*/  UISETP.NE.AND UP0, UPT, UR6, URZ, UPT ;  /* 0x000000ff0600728c */ /* 0x000fd2000bf05270 */
[----:B------:R-:W-:Y:S05]  /*8aa0*/  BRA.U !UP0, `(.L_x_267) ;  /* 0x0000000508a87547 */ /* 0x000fea000b800000 */
[----:B------:R-:W0:Y:S01]  /*8ab0*/  LDC R5, c[0x0][0x390] ;  /* 0x0000e400ff057b82 */ /* 0x000e220000000800 */
[----:B------:R-:W-:-:S07]  /*8ac0*/  VIADD R11, R4, UR4 ;  /* 0x00000004040b7c36 */ /* 0x000fce0008000000 */
[----:B------:R-:W1:Y:S08]  /*8ad0*/  LDC.64 R8, c[0x0][0x3a0] ;  /* 0x0000e800ff087b82 */ /* 0x000e700000000a00 */
[----:B------:R-:W2:Y:S01]  /*8ae0*/  LDC.64 R6, c[0x0][0x398] ;  /* 0x0000e600ff067b82 */ /* 0x000ea20000000a00 */
[----:B0----5:R-:W-:Y:S02]  /*8af0*/  IMAD R5, R10, R5, UR4 ;  /* 0x000000040a057e24 */ /* 0x021fe4000f8e0205 */
[----:B-1----:R-:W-:-:S06]  /*8b00*/  IMAD.WIDE.U32 R8, R11, 0x8, R8 ;  /* 0x000000080b087825 */ /* 0x002fcc00078e0008 */
        /* <DEDUP_REMOVED lines=10> */
.L_x_268:
        /* <DEDUP_REMOVED lines=15> */
.L_x_271:
[----:B------:R-:W-:-:S11]  /*8ca0*/  DADD R8, R30, 2 ;  /* 0x400000001e087429 */ /* 0x000fd60000000000 */
.L_x_270:
[----:B------:R-:W-:Y:S05]  /*8cb0*/  BSYNC.RECONVERGENT B0 ;  /* 0x0000000000007941 */ /* 0x000fea0003800200 */
.L_x_269:
[----:B------:R-:W-:Y:S01]  /*8cc0*/  DSETP.NEU.AND P0, PT, R30, 1, PT ;  /* 0x3ff000001e00742a */ /* 0x000fe20003f0d000 */
[----:B------:R-:W-:-:S05]  /*8cd0*/  UISETP.NE.AND UP0, UPT, UR6, 0x1, UPT ;  /* 0x000000010600788c */ /* 0x000fca000bf05270 */
[----:B------:R-:W-:Y:S02]  /*8ce0*/  FSEL R8, R8, RZ, P0 ;  /* 0x000000ff08087208 */ /* 0x000fe40000000000 */
[----:B------:R-:W-:-:S06]  /*8cf0*/  FSEL R9, R9, 1.875, P0 ;  /* 0x3ff0000009097808 */ /* 0x000fcc0000000000 */
[----:B------:R-:W-:Y:S01]  /*8d00*/  DADD R38, R38, R8 ;  /* 0x0000000026267229 */ /* 0x000fe20000000008 */
[----:B------:R-:W-:Y:S10]  /*8d10*/  BRA.U !UP0, `(.L_x_267) ;  /* 0x00000005080c7547 */ /* 0x000ff4000b800000 */
[----:B------:R-:W0:Y:S01]  /*8d20*/  LDC.64 R32, c[0x0][0x3a0] ;  /* 0x0000e800ff207b82 */ /* 0x000e220000000a00 */
[----:B------:R-:W-:Y:S01]  /*8d30*/  IADD3 R4, P0, PT, R4, UR4, RZ ;  /* 0x0000000404047c10 */ /* 0x000fe2000ff1e0ff */
        /* <DEDUP_REMOVED lines=12> */
.L_x_272:
        /* <DEDUP_REMOVED lines=15> */
.L_x_275:
[----:B------:R-:W-:-:S11]  /*8ef0*/  DADD R4, R30, 2 ;  /* 0x400000001e047429 */ /* 0x000fd60000000000 */
.L_x_274:
[----:B------:R-:W-:Y:S05]  /*8f00*/  BSYNC.RECONVERGENT B0 ;  /* 0x0000000000007941 */ /* 0x000fea0003800200 */
.L_x_273:
        /* <DEDUP_REMOVED lines=15> */
.L_x_276:
        /* <DEDUP_REMOVED lines=15> */
.L_x_279:
[----:B------:R-:W-:-:S11]  /*90f0*/  DADD R4, R30, 2 ;  /* 0x400000001e047429 */ /* 0x000fd60000000000 */
.L_x_278:
[----:B------:R-:W-:Y:S05]  /*9100*/  BSYNC.RECONVERGENT B0 ;  /* 0x0000000000007941 */ /* 0x000fea0003800200 */
.L_x_277:
[----:B------:R-:W-:-:S06]  /*9110*/  DSETP.NEU.AND P0, PT, R30, 1, PT ;  /* 0x3ff000001e00742a */ /* 0x000fcc0003f0d000 */
[----:B------:R-:W-:Y:S02]  /*9120*/  FSEL R4, R4, RZ, P0 ;  /* 0x000000ff04047208 */ /* 0x000fe40000000000 */
[----:B------:R-:W-:-:S06]  /*9130*/  FSEL R5, R5, 1.875, P0 ;  /* 0x3ff0000005057808 */ /* 0x000fcc0000000000 */
[----:B------:R-:W-:-:S11]  /*9140*/  DADD R38, R38, R4 ;  /* 0x0000000026267229 */ /* 0x000fd60000000004 */
.L_x_267:
        /* <DEDUP_REMOVED lines=27> */
.L_x_281:
[----:B------:R-:W-:Y:S05]  /*9300*/  BSYNC.RECONVERGENT B0 ;  /* 0x0000000000007941 */ /* 0x000fea0003800200 */
.L_x_280:
        /* <DEDUP_REMOVED lines=10> */
[----:B------:R-:W-:Y:S01]  /*93b0*/  STG.E desc[UR8][R10.64], R3 ;  /* 0x000000030a007986 */ /* 0x000fe2000c101908 */
[----:B------:R-:W-:Y:S05]  /*93c0*/  EXIT ;  /* 0x000000000000794d */ /* 0x000fea0003800000 */
.L_x_146:
[C---:B-1----:R-:W-:Y:S01]  /*93d0*/  VIADD R0, R2.reuse, 0x100 ;  /* 0x0000010002007836 */ /* 0x042fe20000000000 */
[----:B------:R-:W0:Y:S01]  /*93e0*/  LDCU.64 UR10, c[0x0][0x388] ;  /* 0x00007100ff0a77ac */ /* 0x000e220008000a00 */
[C---:B------:R-:W-:Y:S01]  /*93f0*/  ISETP.LT.U32.AND P0, PT, R2.reuse, UR6, PT ;  /* 0x0000000602007c0c */ /* 0x040fe2000bf01070 */
[----:B------:R-:W-:Y:S01]  /*9400*/  IMAD.U32 R5, RZ, RZ, UR7 ;  /* 0x00000007ff057e24 */ /* 0x000fe2000f8e00ff */
[----:B------:R-:W-:Y:S01]  /*9410*/  IADD3 R2, P2, PT, R2, UR4, RZ ;  /* 0x0000000402027c10 */ /* 0x000fe2000ff5e0ff */
[----:B------:R-:W-:Y:S01]  /*9420*/  BSSY.RECONVERGENT B0, `(.L_x_283) ;  /* 0x000000d000007945 */ /* 0x000fe20003800200 */
[----:B------:R-:W-:Y:S01]  /*9430*/  ISETP.LT.U32.AND P1, PT, R0, UR6, PT ;  /* 0x0000000600007c0c */ /* 0x000fe2000bf21070 */
[----:B------:R-:W-:Y:S02]  /*9440*/  IMAD.U32 R0, RZ, RZ, UR7 ;  /* 0x00000007ff007e24 */ /* 0x000fe4000f8e00ff */
[----:B------:R-:W-:Y:S01]  /*9450*/  IMAD.X R3, RZ, RZ, UR5, P2 ;  /* 0x00000005ff037e24 */ /* 0x000fe200090e06ff */
[----:B------:R-:W-:-:S02]  /*9460*/  ISETP.GT.AND.EX P1, PT, R5, RZ, PT, P1 ;  /* 0x000000ff0500720c */ /* 0x000fc40003f24310 */
[----:B------:R-:W-:Y:S02]  /*9470*/  ISETP.GT.AND.EX P0, PT, R0, RZ, PT, P0 ;  /* 0x000000ff0000720c */ /* 0x000fe40003f04300 */
[----:B0-----:R-:W-:-:S04]  /*9480*/  LEA R4, P2, R2, UR10, 0x2 ;  /* 0x0000000a02047c11 */ /* 0x001fc8000f8410ff */
[----:B------:R-:W-:-:S07]  /*9490*/  LEA.HI.X R5, R2, UR11, R3, 0x2, P2 ;  /* 0x0000000b02057c11 */ /* 0x000fce00090f1403 */
[----:B------:R-:W-:Y:S05]  /*94a0*/  @!P0 BRA `(.L_x_284) ;  /* 0x0000000000108947 */ /* 0x000fea0003800000 */
[----:B------:R-:W2:Y:S01]  /*94b0*/  LDG.E R7, desc[UR8][R4.64] ;  /* 0x0000000804077981 */ /* 0x000ea2000c1e1900 */
[----:B------:R-:W2:Y:S02]  /*94c0*/  LDC.64 R2, c[0x0][0x3a8] ;  /* 0x0000ea00ff027b82 */ /* 0x000ea40000000a00 */
[----:B--2---:R-:W-:-:S05]  /*94d0*/  IMAD.WIDE R2, R7, 0x4, R2 ;  /* 0x0000000407027825 */ /* 0x004fca00078e0202 */
[----:B------:R0:W-:Y:S02]  /*94e0*/  STG.E desc[UR8][R2.64], RZ ;  /* 0x000000ff02007986 */ /* 0x0001e4000c101908 */
.L_x_284:
[----:B------:R-:W-:Y:S05]  /*94f0*/  BSYNC.RECONVERGENT B0 ;  /* 0x0000000000007941 */ /* 0x000fea0003800200 */
.L_x_283:
[----:B------:R-:W-:Y:S05]  /*9500*/  @!P1 EXIT ;  /* 0x000000000000994d */ /* 0x000fea0003800000 */
[----:B------:R-:W2:Y:S01]  /*9510*/  LDG.E R5, desc[UR8][R4.64+0x400] ;  /* 0x0004000804057981 */ /* 0x000ea2000c1e1900 */
[----:B0-----:R-:W2:Y:S02]  /*9520*/  LDC.64 R2, c[0x0][0x3a8] ;  /* 0x0000ea00ff027b82 */ /* 0x001ea40000000a00 */
[----:B--2---:R-:W-:-:S05]  /*9530*/  IMAD.WIDE R2, R5, 0x4, R2 ;  /* 0x0000000405027825 */ /* 0x004fca00078e0202 */
[----:B------:R-:W-:Y:S01]  /*9540*/  STG.E desc[UR8][R2.64], RZ ;  /* 0x000000ff02007986 */ /* 0x000fe2000c101908 */
[----:B------:R-:W-:Y:S05]  /*9550*/  EXIT ;  /* 0x000000000000794d */ /* 0x000fea0003800000 */
.L_x_145:
[----:B------:R-:W0:Y:S02]  /*9560*/  LDCU UR10, c[0x0][0x390] ;  /* 0x00007200ff0a77ac */ /* 0x000e240008000800 */
[----:B0-----:R-:W-:-:S09]  /*9570*/  UISETP.GE.AND UP0, UPT, UR10, 0x1, UPT ;  /* 0x000000010a00788c */ /* 0x001fd2000bf06270 */
[----:B------:R-:W-:Y:S05]  /*9580*/  BRA.U !UP0, `(.L_x_285) ;  /* 0x0000000108647547 */ /* 0x000fea000b800000 */
        /* <DEDUP_REMOVED lines=18> */
.L_x_287:
[----:B------:R-:W-:Y:S05]  /*96b0*/  BSYNC.RECONVERGENT B0 ;  /* 0x0000000000007941 */ /* 0x000fea0003800200 */
.L_x_286:
[----:B------:R-:W-:Y:S05]  /*96c0*/  @!P1 EXIT ;  /* 0x000000000000994d */ /* 0x000fea0003800000 */
[----:B------:R-:W2:Y:S01]  /*96d0*/  LDG.E R5, desc[UR8][R4.64+0x400] ;  /* 0x0004000804057981 */ /* 0x000ea2000c1e1900 */
[----:B0-----:R-:W2:Y:S02]  /*96e0*/  LDC.64 R2, c[0x0][0x3a8] ;  /* 0x0000ea00ff027b82 */ /* 0x001ea40000000a00 */
[----:B--2---:R-:W-:-:S05]  /*96f0*/  IMAD.WIDE R2, R5, 0x4, R2 ;  /* 0x0000000405027825 */ /* 0x004fca00078e0202 */
[----:B------:R-:W-:Y:S01]  /*9700*/  STG.E desc[UR8][R2.64], RZ ;  /* 0x000000ff02007986 */ /* 0x000fe2000c101908 */
[----:B------:R-:W-:Y:S05]  /*9710*/  EXIT ;  /* 0x000000000000794d */ /* 0x000fea0003800000 */
.L_x_285:
        /* <DEDUP_REMOVED lines=18> */
.L_x_289:
[----:B------:R-:W-:Y:S05]  /*9840*/  BSYNC.RECONVERGENT B0 ;  /* 0x0000000000007941 */ /* 0x000fea0003800200 */
.L_x_288:
[----:B------:R-:W-:Y:S05]  /*9850*/  @!P1 EXIT ;  /* 0x000000000000994d */ /* 0x000fea0003800000 */
[----:B------:R-:W2:Y:S01]  /*9860*/  LDG.E R5, desc[UR8][R4.64+0x400] ;  /* 0x0004000804057981 */ /* 0x000ea2000c1e1900 */
[----:B0-----:R-:W2:Y:S02]  /*9870*/  LDC.64 R2, c[0x0][0x3a8] ;  /* 0x0000ea00ff027b82 */ /* 0x001ea40000000a00 */
[----:B--2---:R-:W-:-:S05]  /*9880*/  IMAD.WIDE R2, R5, 0x4, R2 ;  /* 0x0000000405027825 */ /* 0x004fca00078e0202 */
[----:B------:R-:W-:Y:S01]  /*9890*/  STG.E desc[UR8][R2.64], RZ ;  /* 0x000000ff02007986 */ /* 0x000fe2000c101908 */
[----:B------:R-:W-:Y:S05]  /*98a0*/  EXIT ;  /* 0x000000000000794d */ /* 0x000fea0003800000 */
        .weak           $__internal_0_$__cuda_sm20_dsqrt_rn_f64_mediumpath_v1
        .type           $__internal_0_$__cuda_sm20_dsqrt_rn_f64_mediumpath_v1,@function
        .size           $__internal_0_$__cuda_sm20_dsqrt_rn_f64_mediumpath_v1,($_ZN3cub18CUB_300001_SM_10006detail8for_each13static_kernelINS2_12policy_hub_t12policy_500_tElNS2_12op_wrapper_tIl20findNearestCentroidsN6thrust24THRUST_300001_SM_1000_NS6detail15normal_iteratorINS9_10device_ptrIiEEEEEEEEvT0_T1_$__internal_accurate_pow - $__internal_0_$__cuda_sm20_dsqrt_rn_f64_mediumpath_v1)
$__internal_0_$__cuda_sm20_dsqrt_rn_f64_mediumpath_v1:
[----:B------:R-:W-:Y:S01]  /*98b0*/  ISETP.GE.U32.AND P0, PT, R12, -0x3400000, PT ;  /* 0xfcc000000c00780c */ /* 0x000fe20003f06070 */
[----:B------:R-:W-:Y:S01]  /*98c0*/  BSSY.RECONVERGENT B2, `(.L_x_290) ;  /* 0x0000026000027945 */ /* 0x000fe20003800200 */
[----:B------:R-:W-:Y:S02]  /*98d0*/  IMAD.MOV.U32 R12, RZ, RZ, R36 ;  /* 0x000000ffff0c7224 */ /* 0x000fe400078e0024 */
[----:B------:R-:W-:Y:S02]  /*98e0*/  IMAD.MOV.U32 R13, RZ, RZ, R37 ;  /* 0x000000ffff0d7224 */ /* 0x000fe400078e0025 */
[----:B------:R-:W-:-:S07]  /*98f0*/  IMAD.MOV.U32 R16, RZ, RZ, R0 ;  /* 0x000000ffff107224 */ /* 0x000fce00078e0000 */
[----:B------:R-:W-:Y:S05]  /*9900*/  @!P0 BRA `(.L_x_291) ;  /* 0x0000000000208947 */ /* 0x000fea0003800000 */
[----:B------:R-:W-:-:S10]  /*9910*/  DFMA.RM R14, R8, R16, R14 ;  /* 0x00000010080e722b */ /* 0x000fd4000000400e */
[----:B------:R-:W-:-:S05]  /*9920*/  IADD3 R8, P0, PT, R14, 0x1, RZ ;  /* 0x000000010e087810 */ /* 0x000fca0007f1e0ff */
[----:B------:R-:W-:-:S06]  /*9930*/  IMAD.X R9, RZ, RZ, R15, P0 ;  /* 0x000000ffff097224 */ /* 0x000fcc00000e060f */
[----:B------:R-:W-:-:S08]  /*9940*/  DFMA.RP R12, -R14, R8, R12 ;  /* 0x000000080e0c722b */ /* 0x000fd0000000810c */
[----:B------:R-:W-:-:S06]  /*9950*/  DSETP.GT.AND P0, PT, R12, RZ, PT ;  /* 0x000000ff0c00722a */ /* 0x000fcc0003f04000 */
[----:B------:R-:W-:Y:S02]  /*9960*/  FSEL R8, R8, R14, P0 ;  /* 0x0000000e08087208 */ /* 0x000fe40000000000 */
[----:B------:R-:W-:Y:S01]  /*9970*/  FSEL R9, R9, R15, P0 ;  /* 0x0000000f09097208 */ /* 0x000fe20000000000 */
[----:B------:R-:W-:Y:S06]  /*9980*/  BRA `(.L_x_292) ;  /* 0x0000000000647947 */ /* 0x000fec0003800000 */
.L_x_291:
[----:B------:R-:W-:-:S14]  /*9990*/  DSETP.NE.AND P0, PT, R12, RZ, PT ;  /* 0x000000ff0c00722a */ /* 0x000fdc0003f05000 */
[----:B------:R-:W-:Y:S05]  /*99a0*/  @!P0 BRA `(.L_x_293) ;  /* 0x0000000000588947 */ /* 0x000fea0003800000 */
[----:B------:R-:W-:-:S13]  /*99b0*/  ISETP.GE.AND P0, PT, R13, RZ, PT ;  /* 0x000000ff0d00720c */ /* 0x000fda0003f06270 */
[----:B------:R-:W-:Y:S02]  /*99c0*/  @!P0 IMAD.MOV.U32 R8, RZ, RZ, 0x0 ;  /* 0x00000000ff088424 */ /* 0x000fe400078e00ff */
[----:B------:R-:W-:Y:S01]  /*99d0*/  @!P0 IMAD.MOV.U32 R9, RZ, RZ, -0x80000 ;  /* 0xfff80000ff098424 */ /* 0x000fe200078e00ff */
[----:B------:R-:W-:Y:S06]  /*99e0*/  @!P0 BRA `(.L_x_292) ;  /* 0x00000000004c8947 */ /* 0x000fec0003800000 */
[----:B------:R-:W-:-:S13]  /*99f0*/  ISETP.GT.AND P0, PT, R13, 0x7fefffff, PT ;  /* 0x7fefffff0d00780c */ /* 0x000fda0003f04270 */
[----:B------:R-:W-:Y:S05]  /*9a00*/  @P0 BRA `(.L_x_293) ;  /* 0x0000000000400947 */ /* 0x000fea0003800000 */
[----:B------:R-:W-:Y:S01]  /*9a10*/  DMUL R16, R12, 8.11296384146066816958e+31 ;  /* 0x469000000c107828 */ /* 0x000fe20000000000 */
[----:B------:R-:W-:Y:S02]  /*9a20*/  IMAD.MOV.U32 R14, RZ, RZ, RZ ;  /* 0x000000ffff0e7224 */ /* 0x000fe400078e00ff */
[----:B------:R-:W-:Y:S02]  /*9a30*/  IMAD.MOV.U32 R12, RZ, RZ, 0x0 ;  /* 0x00000000ff0c7424 */ /* 0x000fe400078e00ff */
[----:B------:R-:W-:Y:S01]  /*9a40*/  IMAD.MOV.U32 R13, RZ, RZ, 0x3fd80000 ;  /* 0x3fd80000ff0d7424 */ /* 0x000fe200078e00ff */
[----:B------:R-:W0:Y:S02]  /*9a50*/  MUFU.RSQ64H R15, R17 ;  /* 0x00000011000f7308 */ /* 0x000e240000001c00 */
[----:B0-----:R-:W-:-:S08]  /*9a60*/  DMUL R8, R14, R14 ;  /* 0x0000000e0e087228 */ /* 0x001fd00000000000 */
[----:B------:R-:W-:-:S08]  /*9a70*/  DFMA R8, R16, -R8, 1 ;  /* 0x3ff000001008742b */ /* 0x000fd00000000808 */
[----:B------:R-:W-:Y:S02]  /*9a80*/  DFMA R12, R8, R12, 0.5 ;  /* 0x3fe00000080c742b */ /* 0x000fe4000000000c */
[----:B------:R-:W-:-:S08]  /*9a90*/  DMUL R8, R14, R8 ;  /* 0x000000080e087228 */ /* 0x000fd00000000000 */
[----:B------:R-:W-:-:S08]  /*9aa0*/  DFMA R12, R12, R8, R14 ;  /* 0x000000080c0c722b */ /* 0x000fd0000000000e */
[----:B------:R-:W-:Y:S02]  /*9ab0*/  DMUL R8, R16, R12 ;  /* 0x0000000c10087228 */ /* 0x000fe40000000000 */
[----:B------:R-:W-:-:S06]  /*9ac0*/  VIADD R13, R13, 0xfff00000 ;  /* 0xfff000000d0d7836 */ /* 0x000fcc0000000000 */
[----:B------:R-:W-:-:S08]  /*9ad0*/  DFMA R14, R8, -R8, R16 ;  /* 0x80000008080e722b */ /* 0x000fd00000000010 */
[----:B------:R-:W-:-:S10]  /*9ae0*/  DFMA R8, R12, R14, R8 ;  /* 0x0000000e0c08722b */ /* 0x000fd40000000008 */
[----:B------:R-:W-:Y:S01]  /*9af0*/  VIADD R9, R9, 0xfcb00000 ;  /* 0xfcb0000009097836 */ /* 0x000fe20000000000 */
[----:B------:R-:W-:Y:S06]  /*9b00*/  BRA `(.L_x_292) ;  /* 0x0000000000047947 */ /* 0x000fec0003800000 */
.L_x_293:
[----:B------:R-:W-:-:S11]  /*9b10*/  DADD R8, R12, R12 ;  /* 0x000000000c087229 */ /* 0x000fd6000000000c */
.L_x_292:
[----:B------:R-:W-:Y:S05]  /*9b20*/  BSYNC.RECONVERGENT B2 ;  /* 0x0000000000027941 */ /* 0x000fea0003800200 */
.L_x_290:
[----:B------:R-:W-:-:S04]  /*9b30*/  IMAD.MOV.U32 R19, RZ, RZ, 0x0 ;  /* 0x00000000ff137424 */ /* 0x000fc800078e00ff */
[----:B------:R-:W-:Y:S05]  /*9b40*/  RET.REL.NODEC R18 `(_ZN3cub18CUB_300001_SM_10006detail8for_each13static_kernelINS2_12policy_hub_t12policy_500_tElNS2_12op_wrapper_tIl20findNearestCentroidsN6thrust24THRUST_300001_SM_1000_NS6detail15normal_iteratorINS9_10device_ptrIiEEEEEEEEvT0_T1_) ;  /* 0xffffff64122c7950 */ /* 0x000fea0003c3ffff */
        .type           $_ZN3cub18CUB_300001_SM_10006detail8for_each13static_kernelINS2_12policy_hub_t12policy_500_tElNS2_12op_wrapper_tIl20findNearestCentroidsN6thrust24THRUST_300001_SM_1000_NS6detail15normal_iteratorINS9_10device_ptrIiEEEEEEEEvT0_T1_$__internal_accurate_pow,@function
        .size           $_ZN3cub18CUB_300001_SM_10006detail8for_each13static_kernelINS2_12policy_hub_t12policy_500_tElNS2_12op_wrapper_tIl20findNearestCentroidsN6thrust24THRUST_300001_SM_1000_NS6detail15normal_iteratorINS9_10device_ptrIiEEEEEEEEvT0_T1_$__internal_accurate_pow,(.L_x_308 - $_ZN3cub18CUB_300001_SM_10006detail8for_each13static_kernelINS2_12policy_hub_t12policy_500_tElNS2_12op_wrapper_tIl20findNearestCentroidsN6thrust24THRUST_300001_SM_1000_NS6detail15normal_iteratorINS9_10device_ptrIiEEEEEEEEvT0_T1_$__internal_accurate_pow)
$_ZN3cub18CUB_300001_SM_10006detail8for_each13static_kernelINS2_12policy_hub_t12policy_500_tElNS2_12op_wrapper_tIl20findNearestCentroidsN6thrust24THRUST_300001_SM_1000_NS6detail15normal_iteratorINS9_10device_ptrIiEEEEEEEEvT0_T1_$__internal_accurate_pow:
[----:B------:R-:W-:Y:S01]  /*9b50*/  ISETP.GT.U32.AND P1, PT, R5, 0xfffff, PT ;  /* 0x000fffff0500780c */ /* 0x000fe20003f24070 */
[--C-:B------:R-:W-:Y:S01]  /*9b60*/  IMAD.MOV.U32 R13, RZ, RZ, R5.reuse ;  /* 0x000000ffff0d7224 */ /* 0x100fe200078e0005 */
[----:B------:R-:W-:Y:S01]  /*9b70*/  UMOV UR10, 0x7d2cafe2 ;  /* 0x7d2cafe2000a7882 */ /* 0x000fe20000000000 */
[--C-:B------:R-:W-:Y:S01]  /*9b80*/  IMAD.MOV.U32 R9, RZ, RZ, R5.reuse ;  /* 0x000000ffff097224 */ /* 0x100fe200078e0005 */
[----:B------:R-:W-:Y:S01]  /*9b90*/  UMOV UR11, 0x3eb0f5ff ;  /* 0x3eb0f5ff000b7882 */ /* 0x000fe20000000000 */
[----:B------:R-:W-:Y:S01]  /*9ba0*/  IMAD.MOV.U32 R16, RZ, RZ, RZ ;  /* 0x000000ffff107224 */ /* 0x000fe200078e00ff */
[----:B------:R-:W-:Y:S01]  /*9bb0*/  SHF.R.U32.HI R5, RZ, 0x14, R5 ;  /* 0x00000014ff057819 */ /* 0x000fe20000011605 */
[----:B------:R-:W-:Y:S01]  /*9bc0*/  UMOV UR12, 0x3b39803f ;  /* 0x3b39803f000c7882 */ /* 0x000fe20000000000 */
[----:B------:R-:W-:-:S05]  /*9bd0*/  UMOV UR13, 0x3c7abc9e ;  /* 0x3c7abc9e000d7882 */ /* 0x000fca0000000000 */
[----:B------:R-:W-:-:S10]  /*9be0*/  @!P1 DMUL R14, R12, 1.80143985094819840000e+16 ;  /* 0x435000000c0e9828 */ /* 0x000fd40000000000 */
[----:B------:R-:W-:Y:S01]  /*9bf0*/  @!P1 IMAD.MOV.U32 R9, RZ, RZ, R15 ;  /* 0x000000ffff099224 */ /* 0x000fe200078e000f */
[----:B------:R-:W-:Y:S01]  /*9c00*/  @!P1 LEA.HI R5, R15, 0xffffffca, RZ, 0xc ;  /* 0xffffffca0f059811 */ /* 0x000fe200078f60ff */
[----:B------:R-:W-:-:S03]  /*9c10*/  @!P1 IMAD.MOV.U32 R12, RZ, RZ, R14 ;  /* 0x000000ffff0c9224 */ /* 0x000fc600078e000e */
[----:B------:R-:W-:Y:S01]  /*9c20*/  LOP3.LUT R9, R9, 0x800fffff, RZ, 0xc0, !PT ;  /* 0x800fffff09097812 */ /* 0x000fe200078ec0ff */
[----:B------:R-:W-:-:S03]  /*9c30*/  IMAD.MOV.U32 R20, RZ, RZ, R12 ;  /* 0x000000ffff147224 */ /* 0x000fc600078e000c */
[----:B------:R-:W-:-:S04]  /*9c40*/  LOP3.LUT R9, R9, 0x3ff00000, RZ, 0xfc, !PT ;  /* 0x3ff0000009097812 */ /* 0x000fc800078efcff */
[----:B------:R-:W-:Y:S01]  /*9c50*/  ISETP.GE.U32.AND P2, PT, R9, 0x3ff6a09f, PT ;  /* 0x3ff6a09f0900780c */ /* 0x000fe20003f46070 */
[----:B------:R-:W-:-:S12]  /*9c60*/  IMAD.MOV.U32 R21, RZ, RZ, R9 ;  /* 0x000000ffff157224 */ /* 0x000fd800078e0009 */
[----:B------:R-:W-:-:S04]  /*9c70*/  @P2 VIADD R9, R21, 0xfff00000 ;  /* 0xfff0000015092836 */ /* 0x000fc80000000000 */
[----:B------:R-:W-:Y:S02]  /*9c80*/  @P2 IMAD.MOV.U32 R21, RZ, RZ, R9 ;  /* 0x000000ffff152224 */ /* 0x000fe400078e0009 */
[C---:B------:R-:W-:Y:S02]  /*9c90*/  VIADD R9, R5.reuse, 0xfffffc01 ;  /* 0xfffffc0105097836 */ /* 0x040fe40000000000 */
[----:B------:R-:W-:Y:S02]  /*9ca0*/  @P2 VIADD R9, R5, 0xfffffc02 ;  /* 0xfffffc0205092836 */ /* 0x000fe40000000000 */
[C---:B------:R-:W-:Y:S02]  /*9cb0*/  DADD R22, R20.reuse, 1 ;  /* 0x3ff0000014167429 */ /* 0x040fe40000000000 */
[----:B------:R-:W-:-:S04]  /*9cc0*/  DADD R20, R20, -1 ;  /* 0xbff0000014147429 */ /* 0x000fc80000000000 */
[----:B------:R-:W0:Y:S02]  /*9cd0*/  MUFU.RCP64H R17, R23 ;  /* 0x0000001700117308 */ /* 0x000e240000001800 */
[----:B0-----:R-:W-:-:S08]  /*9ce0*/  DFMA R12, -R22, R16, 1 ;  /* 0x3ff00000160c742b */ /* 0x001fd00000000110 */
[----:B------:R-:W-:-:S08]  /*9cf0*/  DFMA R12, R12, R12, R12 ;  /* 0x0000000c0c0c722b */ /* 0x000fd0000000000c */
[----:B------:R-:W-:Y:S01]  /*9d00*/  DFMA R12, R16, R12, R16 ;  /* 0x0000000c100c722b */ /* 0x000fe20000000010 */
[----:B------:R-:W-:Y:S02]  /*9d10*/  IMAD.MOV.U32 R16, RZ, RZ, 0x41ad3b5a ;  /* 0x41ad3b5aff107424 */ /* 0x000fe400078e00ff */
[----:B------:R-:W-:-:S05]  /*9d20*/  IMAD.MOV.U32 R17, RZ, RZ, 0x3ed0f5d2 ;  /* 0x3ed0f5d2ff117424 */ /* 0x000fca00078e00ff */
[----:B------:R-:W-:-:S08]  /*9d30*/  DMUL R18, R20, R12 ;  /* 0x0000000c14127228 */ /* 0x000fd00000000000 */
[----:B------:R-:W-:-:S08]  /*9d40*/  DFMA R18, R20, R12, R18 ;  /* 0x0000000c1412722b */ /* 0x000fd00000000012 */
[----:B------:R-:W-:-:S08]  /*9d50*/  DMUL R26, R18, R18 ;  /* 0x00000012121a7228 */ /* 0x000fd00000000000 */
[----:B------:R-:W-:Y:S01]  /*9d60*/  DFMA R16, R26, UR10, R16 ;  /* 0x0000000a1a107c2b */ /* 0x000fe20008000010 */
[----:B------:R-:W-:Y:S01]  /*9d70*/  UMOV UR10, 0x75488a3f ;  /* 0x75488a3f000a7882 */ /* 0x000fe20000000000 */
[----:B------:R-:W-:-:S06]  /*9d80*/  UMOV UR11, 0x3ef3b20a ;  /* 0x3ef3b20a000b7882 */ /* 0x000fcc0000000000 */
[----:B------:R-:W-:Y:S01]  /*9d90*/  DFMA R22, R26, R16, UR10 ;  /* 0x0000000a1a167e2b */ /* 0x000fe20008000010 */
[----:B------:R-:W-:Y:S01]  /*9da0*/  UMOV UR10, 0xe4faecd5 ;  /* 0xe4faecd5000a7882 */ /* 0x000fe20000000000 */
[----:B------:R-:W-:Y:S01]  /*9db0*/  UMOV UR11, 0x3f1745cd ;  /* 0x3f1745cd000b7882 */ /* 0x000fe20000000000 */
[----:B------:R-:W-:-:S05]  /*9dc0*/  DADD R16, R20, -R18 ;  /* 0x0000000014107229 */ /* 0x000fca0000000812 */
[----:B------:R-:W-:Y:S01]  /*9dd0*/  DFMA R22, R26, R22, UR10 ;  /* 0x0000000a1a167e2b */ /* 0x000fe20008000016 */
[----:B------:R-:W-:Y:S01]  /*9de0*/  UMOV UR10, 0x258a578b ;  /* 0x258a578b000a7882 */ /* 0x000fe20000000000 */
[----:B------:R-:W-:Y:S01]  /*9df0*/  UMOV UR11, 0x3f3c71c7 ;  /* 0x3f3c71c7000b7882 */ /* 0x000fe20000000000 */
[----:B------:R-:W-:-:S05]  /*9e00*/  DADD R16, R16, R16 ;  /* 0x0000000010107229 */ /* 0x000fca0000000010 */
[----:B------:R-:W-:Y:S01]  /*9e10*/  DFMA R22, R26, R22, UR10 ;  /* 0x0000000a1a167e2b */ /* 0x000fe20008000016 */
[----:B------:R-:W-:Y:S01]  /*9e20*/  UMOV UR10, 0x9242b910 ;  /* 0x9242b910000a7882 */ /* 0x000fe20000000000 */
[----:B------:R-:W-:Y:S01]  /*9e30*/  UMOV UR11, 0x3f624924 ;  /* 0x3f624924000b7882 */ /* 0x000fe20000000000 */
[----:B------:R-:W-:-:S05]  /*9e40*/  DFMA R16, R20, -R18, R16 ;  /* 0x800000121410722b */ /* 0x000fca0000000010 */
[----:B------:R-:W-:Y:S01]  /*9e50*/  DFMA R22, R26, R22, UR10 ;  /* 0x0000000a1a167e2b */ /* 0x000fe20008000016 */
[----:B------:R-:W-:Y:S01]  /*9e60*/  UMOV UR10, 0x99999dfb ;  /* 0x99999dfb000a7882 */ /* 0x000fe20000000000 */
[----:B------:R-:W-:Y:S01]  /*9e70*/  UMOV UR11, 0x3f899999 ;  /* 0x3f899999000b7882 */ /* 0x000fe20000000000 */
[----:B------:R-:W-:Y:S02]  /*9e80*/  DMUL R16, R12, R16 ;  /* 0x000000100c107228 */ /* 0x000fe40000000000 */
[----:B------:R-:W-:-:S03]  /*9e90*/  DMUL R12, R18, R18 ;  /* 0x00000012120c7228 */ /* 0x000fc60000000000 */
[----:B------:R-:W-:Y:S01]  /*9ea0*/  DFMA R22, R26, R22, UR10 ;  /* 0x0000000a1a167e2b */ /* 0x000fe20008000016 */
[----:B------:R-:W-:Y:S01]  /*9eb0*/  UMOV UR10, 0x55555555 ;  /* 0x55555555000a7882 */ /* 0x000fe20000000000 */
[----:B------:R-:W-:-:S03]  /*9ec0*/  UMOV UR11, 0x3fb55555 ;  /* 0x3fb55555000b7882 */ /* 0x000fc60000000000 */
[----:B------:R-:W-:Y:S02]  /*9ed0*/  VIADD R29, R17, 0x100000 ;  /* 0x00100000111d7836 */ /* 0x000fe40000000000 */
[----:B------:R-:W-:Y:S01]  /*9ee0*/  IMAD.MOV.U32 R28, RZ, RZ, R16 ;  /* 0x000000ffff1c7224 */ /* 0x000fe200078e0010 */
[----:B------:R-:W-:-:S08]  /*9ef0*/  DFMA R20, R26, R22, UR10 ;  /* 0x0000000a1a147e2b */ /* 0x000fd00008000016 */
[----:B------:R-:W-:Y:S01]  /*9f00*/  DADD R24, -R20, UR10 ;  /* 0x0000000a14187e29 */ /* 0x000fe20008000100 */
[----:B------:R-:W-:Y:S01]  /*9f10*/  UMOV UR10, 0xb9e7b0 ;  /* 0x00b9e7b0000a7882 */ /* 0x000fe20000000000 */
[----:B------:R-:W-:-:S06]  /*9f20*/  UMOV UR11, 0x3c46a4cb ;  /* 0x3c46a4cb000b7882 */ /* 0x000fcc0000000000 */
[----:B------:R-:W-:Y:S02]  /*9f30*/  DFMA R24, R26, R22, R24 ;  /* 0x000000161a18722b */ /* 0x000fe40000000018 */
[C---:B------:R-:W-:Y:S02]  /*9f40*/  DFMA R26, R18.reuse, R18, -R12 ;  /* 0x00000012121a722b */ /* 0x040fe4000000080c */
[----:B------:R-:W-:-:S04]  /*9f50*/  DMUL R22, R18, R12 ;  /* 0x0000000c12167228 */ /* 0x000fc80000000000 */
[----:B------:R-:W-:Y:S01]  /*9f60*/  DADD R24, R24, -UR10 ;  /* 0x8000000a18187e29 */ /* 0x000fe20008000000 */
[----:B------:R-:W-:Y:S01]  /*9f70*/  UMOV UR10, 0x80000000 ;  /* 0x80000000000a7882 */ /* 0x000fe20000000000 */
[C---:B------:R-:W-:Y:S01]  /*9f80*/  DFMA R26, R18.reuse, R28, R26 ;  /* 0x0000001c121a722b */ /* 0x040fe2000000001a */
[----:B------:R-:W-:Y:S01]  /*9f90*/  UMOV UR11, 0x43300000 ;  /* 0x43300000000b7882 */ /* 0x000fe20000000000 */
[----:B------:R-:W-:-:S08]  /*9fa0*/  DFMA R28, R18, R12, -R22 ;  /* 0x0000000c121c722b */ /* 0x000fd00000000816 */
[----:B------:R-:W-:Y:S02]  /*9fb0*/  DFMA R28, R16, R12, R28 ;  /* 0x0000000c101c722b */ /* 0x000fe4000000001c */
[----:B------:R-:W-:-:S06]  /*9fc0*/  DADD R12, R20, R24 ;  /* 0x00000000140c7229 */ /* 0x000fcc0000000018 */
[----:B------:R-:W-:Y:S02]  /*9fd0*/  DFMA R26, R18, R26, R28 ;  /* 0x0000001a121a722b */ /* 0x000fe4000000001c */
[----:B------:R-:W-:Y:S02]  /*9fe0*/  DADD R28, R20, -R12 ;  /* 0x00000000141c7229 */ /* 0x000fe4000000080c */
[----:B------:R-:W-:-:S06]  /*9ff0*/  DMUL R20, R12, R22 ;  /* 0x000000160c147228 */ /* 0x000fcc0000000000 */
[----:B------:R-:W-:Y:S02]  /*a000*/  DADD R24, R24, R28 ;  /* 0x0000000018187229 */ /* 0x000fe4000000001c */
[----:B------:R-:W-:-:S08]  /*a010*/  DFMA R28, R12, R22, -R20 ;  /* 0x000000160c1c722b */ /* 0x000fd00000000814 */
[----:B------:R-:W-:-:S08]  /*a020*/  DFMA R26, R12, R26, R28 ;  /* 0x0000001a0c1a722b */ /* 0x000fd0000000001c */
[----:B------:R-:W-:-:S08]  /*a030*/  DFMA R24, R24, R22, R26 ;  /* 0x000000161818722b */ /* 0x000fd0000000001a */
[----:B------:R-:W-:-:S08]  /*a040*/  DADD R22, R20, R24 ;  /* 0x0000000014167229 */ /* 0x000fd00000000018 */
[--C-:B------:R-:W-:Y:S02]  /*a050*/  DADD R12, R18, R22.reuse ;  /* 0x00000000120c7229 */ /* 0x100fe40000000016 */
[----:B------:R-:W-:-:S06]  /*a060*/  DADD R20, R20, -R22 ;  /* 0x0000000014147229 */ /* 0x000fcc0000000816 */
[----:B------:R-:W-:Y:S02]  /*a070*/  DADD R18, R18, -R12 ;  /* 0x0000000012127229 */ /* 0x000fe4000000080c */
[----:B------:R-:W-:-:S06]  /*a080*/  DADD R20, R24, R20 ;  /* 0x0000000018147229 */ /* 0x000fcc0000000014 */
[----:B------:R-:W-:-:S08]  /*a090*/  DADD R18, R22, R18 ;  /* 0x0000000016127229 */ /* 0x000fd00000000012 */
[----:B------:R-:W-:-:S08]  /*a0a0*/  DADD R18, R20, R18 ;  /* 0x0000000014127229 */ /* 0x000fd00000000012 */
[----:B------:R-:W-:Y:S01]  /*a0b0*/  DADD R16, R16, R18 ;  /* 0x0000000010107229 */ /* 0x000fe20000000012 */
[----:B------:R-:W-:Y:S01]  /*a0c0*/  LOP3.LUT R18, R9, 0x80000000, RZ, 0x3c, !PT ;  /* 0x8000000009127812 */ /* 0x000fe200078e3cff */
[----:B------:R-:W-:-:S06]  /*a0d0*/  IMAD.MOV.U32 R19, RZ, RZ, 0x43300000 ;  /* 0x43300000ff137424 */ /* 0x000fcc00078e00ff */
[----:B------:R-:W-:Y:S02]  /*a0e0*/  DADD R20, R12, R16 ;  /* 0x000000000c147229 */ /* 0x000fe40000000010 */
[----:B------:R-:W-:Y:S01]  /*a0f0*/  DADD R18, R18, -UR10 ;  /* 0x8000000a12127e29 */ /* 0x000fe20008000000 */
[----:B------:R-:W-:Y:S01]  /*a100*/  UMOV UR10, 0xfefa39ef ;  /* 0xfefa39ef000a7882 */ /* 0x000fe20000000000 */
[----:B------:R-:W-:-:S04]  /*a110*/  UMOV UR11, 0x3fe62e42 ;  /* 0x3fe62e42000b7882 */ /* 0x000fc80000000000 */
[--C-:B------:R-:W-:Y:S02]  /*a120*/  DADD R22, R12, -R20.reuse ;  /* 0x000000000c167229 */ /* 0x100fe40000000814 */
[----:B------:R-:W-:-:S06]  /*a130*/  DFMA R14, R18, UR10, R20 ;  /* 0x0000000a120e7c2b */ /* 0x000fcc0008000014 */
[----:B------:R-:W-:Y:S02]  /*a140*/  DADD R22, R16, R22 ;  /* 0x0000000010167229 */ /* 0x000fe40000000016 */
[----:B------:R-:W-:-:S08]  /*a150*/  DFMA R12, R18, -UR10, R14 ;  /* 0x8000000a120c7c2b */ /* 0x000fd0000800000e */
[----:B------:R-:W-:-:S08]  /*a160*/  DADD R12, -R20, R12 ;  /* 0x00000000140c7229 */ /* 0x000fd0000000010c */
[----:B------:R-:W-:-:S08]  /*a170*/  DADD R12, R22, -R12 ;  /* 0x00000000160c7229 */ /* 0x000fd0000000080c */
[----:B------:R-:W-:-:S08]  /*a180*/  DFMA R18, R18, UR12, R12 ;  /* 0x0000000c12127c2b */ /* 0x000fd0000800000c */
[----:B------:R-:W-:-:S08]  /*a190*/  DADD R12, R14, R18 ;  /* 0x000000000e0c7229 */ /* 0x000fd00000000012 */
[----:B------:R-:W-:Y:S02]  /*a1a0*/  DADD R14, R14, -R12 ;  /* 0x000000000e0e7229 */ /* 0x000fe4000000080c */
[----:B------:R-:W-:-:S06]  /*a1b0*/  DMUL R16, R12, 2 ;  /* 0x400000000c107828 */ /* 0x000fcc0000000000 */
[----:B------:R-:W-:Y:S02]  /*a1c0*/  DADD R14, R18, R14 ;  /* 0x00000000120e7229 */ /* 0x000fe4000000000e */
[----:B------:R-:W-:Y:S01]  /*a1d0*/  DFMA R12, R12, 2, -R16 ;  /* 0x400000000c0c782b */ /* 0x000fe20000000810 */
[----:B------:R-:W-:Y:S02]  /*a1e0*/  IMAD.MOV.U32 R18, RZ, RZ, 0x652b82fe ;  /* 0x652b82feff127424 */ /* 0x000fe400078e00ff */
[----:B------:R-:W-:-:S05]  /*a1f0*/  IMAD.MOV.U32 R19, RZ, RZ, 0x3ff71547 ;  /* 0x3ff71547ff137424 */ /* 0x000fca00078e00ff */
[----:B------:R-:W-:-:S08]  /*a200*/  DFMA R14, R14, 2, R12 ;  /* 0x400000000e0e782b */ /* 0x000fd0000000000c */
[----:B------:R-:W-:-:S08]  /*a210*/  DADD R20, R16, R14 ;  /* 0x0000000010147229 */ /* 0x000fd0000000000e */
[----:B------:R-:W-:Y:S02]  /*a220*/  DFMA R18, R20, R18, 6.75539944105574400000e+15 ;  /* 0x433800001412742b */ /* 0x000fe40000000012 */
[----:B------:R-:W-:Y:S01]  /*a230*/  FSETP.GEU.AND P1, PT, |R21|, 4.1917929649353027344, PT ;  /* 0x4086232b1500780b */ /* 0x000fe20003f2e200 */
[----:B------:R-:W-:-:S05]  /*a240*/  DADD R16, R16, -R20 ;  /* 0x0000000010107229 */ /* 0x000fca0000000814 */
[----:B------:R-:W-:-:S03]  /*a250*/  DADD R12, R18, -6.75539944105574400000e+15 ;  /* 0xc3380000120c7429 */ /* 0x000fc60000000000 */
[----:B------:R-:W-:-:S05]  /*a260*/  DADD R14, R14, R16 ;  /* 0x000000000e0e7229 */ /* 0x000fca0000000010 */
[----:B------:R-:W-:Y:S01]  /*a270*/  DFMA R22, R12, -UR10, R20 ;  /* 0x8000000a0c167c2b */ /* 0x000fe20008000014 */
[----:B------:R-:W-:Y:S01]  /*a280*/  UMOV UR10, 0x3b39803f ;  /* 0x3b39803f000a7882 */ /* 0x000fe20000000000 */
[----:B------:R-:W-:-:S06]  /*a290*/  UMOV UR11, 0x3c7abc9e ;  /* 0x3c7abc9e000b7882 */ /* 0x000fcc0000000000 */
[----:B------:R-:W-:Y:S01]  /*a2a0*/  DFMA R22, R12, -UR10, R22 ;  /* 0x8000000a0c167c2b */ /* 0x000fe20008000016 */
[----:B------:R-:W-:Y:S01]  /*a2b0*/  UMOV UR10, 0x69ce2bdf ;  /* 0x69ce2bdf000a7882 */ /* 0x000fe20000000000 */
[----:B------:R-:W-:Y:S01]  /*a2c0*/  IMAD.MOV.U32 R12, RZ, RZ, -0x35dec16 ;  /* 0xfca213eaff0c7424 */ /* 0x000fe200078e00ff */
[----:B------:R-:W-:Y:S01]  /*a2d0*/  UMOV UR11, 0x3e5ade15 ;  /* 0x3e5ade15000b7882 */ /* 0x000fe20000000000 */
[----:B------:R-:W-:-:S06]  /*a2e0*/  IMAD.MOV.U32 R13, RZ, RZ, 0x3e928af3 ;  /* 0x3e928af3ff0d7424 */ /* 0x000fcc00078e00ff */
[----:B------:R-:W-:Y:S01]  /*a2f0*/  DFMA R12, R22, UR10, R12 ;  /* 0x0000000a160c7c2b */ /* 0x000fe2000800000c */
[----:B------:R-:W-:Y:S01]  /*a300*/  UMOV UR10, 0x62401315 ;  /* 0x62401315000a7882 */ /* 0x000fe20000000000 */
[----:B------:R-:W-:-:S06]  /*a310*/  UMOV UR11, 0x3ec71dee ;  /* 0x3ec71dee000b7882 */ /* 0x000fcc0000000000 */
[----:B------:R-:W-:Y:S01]  /*a320*/  DFMA R12, R22, R12, UR10 ;  /* 0x0000000a160c7e2b */ /* 0x000fe2000800000c */
        /* <DEDUP_REMOVED lines=20> */
[----:B------:R-:W-:-:S08]  /*a470*/  DFMA R12, R22, R12, UR10 ;  /* 0x0000000a160c7e2b */ /* 0x000fd0000800000c */
[----:B------:R-:W-:-:S08]  /*a480*/  DFMA R12, R22, R12, 1 ;  /* 0x3ff00000160c742b */ /* 0x000fd0000000000c */
[----:B------:R-:W-:-:S10]  /*a490*/  DFMA R12, R22, R12, 1 ;  /* 0x3ff00000160c742b */ /* 0x000fd4000000000c */
[----:B------:R-:W-:Y:S02]  /*a4a0*/  IMAD R17, R18, 0x100000, R13 ;  /* 0x0010000012117824 */ /* 0x000fe400078e020d */
[----:B------:R-:W-:Y:S01]  /*a4b0*/  IMAD.MOV.U32 R16, RZ, RZ, R12 ;  /* 0x000000ffff107224 */ /* 0x000fe200078e000c */
[----:B------:R-:W-:Y:S06]  /*a4c0*/  @!P1 BRA `(.L_x_294) ;  /* 0x0000000000309947 */ /* 0x000fec0003800000 */
[----:B------:R-:W-:Y:S01]  /*a4d0*/  FSETP.GEU.AND P2, PT, |R21|, 4.2275390625, PT ;  /* 0x408748001500780b */ /* 0x000fe20003f4e200 */
[C---:B------:R-:W-:Y:S02]  /*a4e0*/  DADD R16, R20.reuse, +INF ;  /* 0x7ff0000014107429 */ /* 0x040fe40000000000 */
[----:B------:R-:W-:-:S08]  /*a4f0*/  DSETP.GEU.AND P1, PT, R20, RZ, PT ;  /* 0x000000ff1400722a */ /* 0x000fd00003f2e000 */
[----:B------:R-:W-:Y:S02]  /*a500*/  FSEL R16, R16, RZ, P1 ;  /* 0x000000ff10107208 */ /* 0x000fe40000800000 */
[----:B------:R-:W-:Y:S02]  /*a510*/  @!P2 LEA.HI R5, R18, R18, RZ, 0x1 ;  /* 0x000000121205a211 */ /* 0x000fe400078f08ff */
[----:B------:R-:W-:Y:S02]  /*a520*/  FSEL R17, R17, RZ, P1 ;  /* 0x000000ff11117208 */ /* 0x000fe40000800000 */
[----:B------:R-:W-:-:S05]  /*a530*/  @!P2 SHF.R.S32.HI R5, RZ, 0x1, R5 ;  /* 0x00000001ff05a819 */ /* 0x000fca0000011405 */
[----:B------:R-:W-:Y:S02]  /*a540*/  @!P2 IMAD.IADD R9, R18, 0x1, -R5 ;  /* 0x000000011209a824 */ /* 0x000fe400078e0a05 */
[----:B------:R-:W-:Y:S02]  /*a550*/  @!P2 IMAD R13, R5, 0x100000, R13 ;  /* 0x00100000050da824 */ /* 0x000fe400078e020d */
[----:B------:R-:W-:Y:S01]  /*a560*/  @!P2 IMAD.MOV.U32 R18, RZ, RZ, RZ ;  /* 0x000000ffff12a224 */ /* 0x000fe200078e00ff */
[----:B------:R-:W-:-:S06]  /*a570*/  @!P2 LEA R19, R9, 0x3ff00000, 0x14 ;  /* 0x3ff000000913a811 */ /* 0x000fcc00078ea0ff */
[----:B------:R-:W-:-:S11]  /*a580*/  @!P2 DMUL R16, R12, R18 ;  /* 0x000000120c10a228 */ /* 0x000fd60000000000 */
.L_x_294:
[----:B------:R-:W-:Y:S01]  /*a590*/  DFMA R14, R14, R16, R16 ;  /* 0x000000100e0e722b */ /* 0x000fe20000000010 */
[----:B------:R-:W-:Y:S01]  /*a5a0*/  IMAD.MOV.U32 R12, RZ, RZ, R0 ;  /* 0x000000ffff0c7224 */ /* 0x000fe200078e0000 */
[----:B------:R-:W-:Y:S01]  /*a5b0*/  DSETP.NEU.AND P1, PT, |R16|, +INF , PT ;  /* 0x7ff000001000742a */ /* 0x000fe20003f2d200 */
[----:B------:R-:W-:-:S07]  /*a5c0*/  IMAD.MOV.U32 R13, RZ, RZ, 0x0 ;  /* 0x00000000ff0d7424 */ /* 0x000fce00078e00ff */
[----:B------:R-:W-:Y:S02]  /*a5d0*/  FSEL R9, R16, R14, !P1 ;  /* 0x0000000e10097208 */ /* 0x000fe40004800000 */
[----:B------:R-:W-:Y:S01]  /*a5e0*/  FSEL R5, R17, R15, !P1 ;  /* 0x0000000f11057208 */ /* 0x000fe20004800000 */
[----:B------:R-:W-:Y:S06]  /*a5f0*/  RET.REL.NODEC R12 `(_ZN3cub18CUB_300001_SM_10006detail8for_each13static_kernelINS2_12policy_hub_t12policy_500_tElNS2_12op_wrapper_tIl20findNearestCentroidsN6thrust24THRUST_300001_SM_1000_NS6detail15normal_iteratorINS9_10device_ptrIiEEEEEEEEvT0_T1_) ;  /* 0xffffff580c807950 */ /* 0x000fec0003c3ffff */
.L_x_295:
[----:B------:R-:W-:-:S00]  /*a600*/  BRA `(.L_x_295) ;  /* 0xfffffffc00fc7947 */ /* 0x000fc0000383ffff */
[----:B------:R-:W-:-:S00]  /*a610*/  NOP ;  /* 0x0000000000007918 */ /* 0x000fc00000000000 */
        /* <DEDUP_REMOVED lines=14> */
.L_x_308:


//--------------------- .text._ZN3cub18CUB_300001_SM_10006detail8for_each13static_kernelINS2_12policy_hub_t12policy_500_tElN6thrust24THRUST_300001_SM_1000_NS8cuda_cub10__tabulate7functorINS7_6detail15normal_iteratorINS7_10device_ptrIiEEEENS7_6system6detail7generic6detail22compute_sequence_valueIivEElEEEEvT0_T1_ --------------------------
	.section	.text._ZN3cub18CUB_300001_SM_10006detail8for_each13static_kernelINS2_12policy_hub_t12policy_500_tElN6thrust24THRUST_300001_SM_1000_NS8cuda_cub10__tabulate7functorINS7_6detail15normal_iteratorINS7_10device_ptrIiEEEENS7_6system6detail7generic6detail22compute_sequence_valueIivEElEEEEvT0_T1_,"ax",@progbits
	.align	128
        .global         _ZN3cub18CUB_300001_SM_10006detail8for_each13static_kernelINS2_12policy_hub_t12policy_500_tElN6thrust24THRUST_300001_SM_1000_NS8cuda_cub10__tabulate7functorINS7_6detail15normal_iteratorINS7_10device_ptrIiEEEENS7_6system6detail7generic6detail22compute_sequence_valueIivEElEEEEvT0_T1_
        .type           _ZN3cub18CUB_300001_SM_10006detail8for_each13static_kernelINS2_12policy_hub_t12policy_500_tElN6thrust24THRUST_300001_SM_1000_NS8cuda_cub10__tabulate7functorINS7_6detail15normal_iteratorINS7_10device_ptrIiEEEENS7_6system6detail7generic6detail22compute_sequence_valueIivEElEEEEvT0_T1_,@function
        .size           _ZN3cub18CUB_300001_SM_10006detail8for_each13static_kernelINS2_12policy_hub_t12policy_500_tElN6thrust24THRUST_300001_SM_1000_NS8cuda_cub10__tabulate7functorINS7_6detail15normal_iteratorINS7_10device_ptrIiEEEENS7_6system6detail7generic6detail22compute_sequence_valueIivEElEEEEvT0_T1_,(.L_x_310 - _ZN3cub18CUB_300001_SM_10006detail8for_each13static_kernelINS2_12policy_hub_t12policy_500_tElN6thrust24THRUST_300001_SM_1000_NS8cuda_cub10__tabulate7functorINS7_6detail15normal_iteratorINS7_10device_ptrIiEEEENS7_6system6detail7generic6detail22compute_sequence_valueIivEElEEEEvT0_T1_)
        .other          _ZN3cub18CUB_300001_SM_10006detail8for_each13static_kernelINS2_12policy_hub_t12policy_500_tElN6thrust24THRUST_300001_SM_1000_NS8cuda_cub10__tabulate7functorINS7_6detail15normal_iteratorINS7_10device_ptrIiEEEENS7_6system6detail7generic6detail22compute_sequence_valueIivEElEEEEvT0_T1_,@"STO_CUDA_ENTRY STV_DEFAULT"
_ZN3cub18CUB_300001_SM_10006detail8for_each13static_kernelINS2_12policy_hub_t12policy_500_tElN6thrust24THRUST_300001_SM_1000_NS8cuda_cub10__tabulate7functorINS7_6detail15normal_iteratorINS7_10device_ptrIiEEEENS7_6system6detail7generic6detail22compute_sequence_valueIivEElEEEEvT0_T1_:
.text._ZN3cub18CUB_300001_SM_10006detail8for_each13static_kernelINS2_12policy_hub_t12policy_500_tElN6thrust24THRUST_300001_SM_1000_NS8cuda_cub10__tabulate7functorINS7_6detail15normal_iteratorINS7_10device_ptrIiEEEENS7_6system6detail7generic6detail22compute_sequence_valueIivEElEEEEvT0_T1_:
        /* <DEDUP_REMOVED lines=10> */
[----:B------:R-:W0:Y:S01]  /*00a0*/  S2R R0, SR_TID.X ;  /* 0x0000000000007919 */ /* 0x000e220000002100 */
[----:B------:R-:W1:Y:S01]  /*00b0*/  LDC.64 R6, c[0x0][0x390] ;  /* 0x0000e400ff067b82 */ /* 0x000e620000000a00 */
[----:B------:R-:W2:Y:S01]  /*00c0*/  LDCU.64 UR10, c[0x0][0x388] ;  /* 0x00007100ff0a77ac */ /* 0x000ea20008000a00 */
[----:B0-----:R-:W-:-:S05]  /*00d0*/  IADD3 R5, P0, PT, R0, UR4, RZ ;  /* 0x0000000400057c10 */ /* 0x001fca000ff1e0ff */
[----:B------:R-:W-:Y:S01]  /*00e0*/  IMAD.X R4, RZ, RZ, UR5, P0 ;  /* 0x00000005ff047e24 */ /* 0x000fe200080e06ff */
[C---:B--2---:R-:W-:Y:S01]  /*00f0*/  LEA R2, P0, R5.reuse, UR10, 0x2 ;  /* 0x0000000a05027c11 */ /* 0x044fe2000f8010ff */
[----:B------:R-:W-:-:S03]  /*0100*/  VIADD R0, R5, 0x100 ;  /* 0x0000010005007836 */ /* 0x000fc60000000000 */
[C---:B------:R-:W-:Y:S01]  /*0110*/  LEA.HI.X R3, R5.reuse, UR11, R4, 0x2, P0 ;  /* 0x0000000b05037c11 */ /* 0x040fe200080f1404 */
[-CC-:B-1----:R-:W-:Y:S02]  /*0120*/  IMAD R5, R5, R7.reuse, R6.reuse ;  /* 0x0000000705057224 */ /* 0x182fe400078e0206 */
[----:B------:R-:W-:-:S03]  /*0130*/  IMAD R7, R0, R7, R6 ;  /* 0x0000000700077224 */ /* 0x000fc600078e0206 */
[----:B------:R-:W-:Y:S04]  /*0140*/  STG.E desc[UR8][R2.64], R5 ;  /* 0x0000000502007986 */ /* 0x000fe8000c101908 */
[----:B------:R-:W-:Y:S01]  /*0150*/  STG.E desc[UR8][R2.64+0x400], R7 ;  /* 0x0004000702007986 */ /* 0x000fe2000c101908 */
[----:B------:R-:W-:Y:S05]  /*0160*/  EXIT ;  /* 0x000000000000794d */ /* 0x000fea0003800000 */
.L_x_296:
[----:B------:R-:W0:Y:S01]  /*0170*/  S2R R2, SR_TID.X ;  /* 0x0000000000027919 */ /* 0x000e220000002100 */
[----:B------:R-:W-:Y:S01]  /*0180*/  USHF.R.S32.HI UR7, URZ, 0x1f, UR6 ;  /* 0x0000001fff077899 */ /* 0x000fe20008011406 */
[----:B------:R-:W-:Y:S05]  /*0190*/  BSSY.RECONVERGENT B0, `(.L_x_297) ;  /* 0x0000011000007945 */ /* 0x000fea0003800200 */
[----:B------:R-:W-:Y:S02]  /*01a0*/  IMAD.U32 R3, RZ, RZ, UR7 ;  /* 0x00000007ff037e24 */ /* 0x000fe4000f8e00ff */
[----:B------:R-:W-:Y:S01]  /*01b0*/  IMAD.U32 R4, RZ, RZ, UR7 ;  /* 0x00000007ff047e24 */ /* 0x000fe2000f8e00ff */
[C---:B0-----:R-:W-:Y:S01]  /*01c0*/  ISETP.LT.U32.AND P0, PT, R2.reuse, UR6, PT ;  /* 0x0000000602007c0c */ /* 0x041fe2000bf01070 */
[----:B------:R-:W-:-:S03]  /*01d0*/  VIADD R0, R2, 0x100 ;  /* 0x0000010002007836 */ /* 0x000fc60000000000 */
[----:B------:R-:W-:Y:S02]  /*01e0*/  ISETP.GT.AND.EX P0, PT, R3, RZ, PT, P0 ;  /* 0x000000ff0300720c */ /* 0x000fe40003f04300 */
[----:B------:R-:W-:-:S04]  /*01f0*/  ISETP.LT.U32.AND P1, PT, R0, UR6, PT ;  /* 0x0000000600007c0c */ /* 0x000fc8000bf21070 */
[----:B------:R-:W-:-:S07]  /*0200*/  ISETP.GT.AND.EX P1, PT, R4, RZ, PT, P1 ;  /* 0x000000ff0400720c */ /* 0x000fce0003f24310 */
[----:B------:R-:W-:Y:S06]  /*0210*/  @!P0 BRA `(.L_x_298) ;  /* 0x0000000000208947 */ /* 0x000fec0003800000 */
[----:B------:R-:W0:Y:S01]  /*0220*/  LDC.64 R6, c[0x0][0x390] ;  /* 0x0000e400ff067b82 */ /* 0x000e220000000a00 */
[----:B------:R-:W1:Y:S01]  /*0230*/  LDCU.64 UR10, c[0x0][0x388] ;  /* 0x00007100ff0a77ac */ /* 0x000e620008000a00 */
[----:B------:R-:W-:-:S05]  /*0240*/  IADD3 R4, P0, PT, R2, UR4, RZ ;  /* 0x0000000402047c10 */ /* 0x000fca000ff1e0ff */
[----:B------:R-:W-:Y:S01]  /*0250*/  IMAD.X R3, RZ, RZ, UR5, P0 ;  /* 0x00000005ff037e24 */ /* 0x000fe200080e06ff */
[----:B-1----:R-:W-:-:S04]  /*0260*/  LEA R2, P0, R4, UR10, 0x2 ;  /* 0x0000000a04027c11 */ /* 0x002fc8000f8010ff */
[C---:B------:R-:W-:Y:S01]  /*0270*/  LEA.HI.X R3, R4.reuse, UR11, R3, 0x2, P0 ;  /* 0x0000000b04037c11 */ /* 0x040fe200080f1403 */
[----:B0-----:R-:W-:-:S05]  /*0280*/  IMAD R7, R4, R7, R6 ;  /* 0x0000000704077224 */ /* 0x001fca00078e0206 */
[----:B------:R0:W-:Y:S03]  /*0290*/  STG.E desc[UR8][R2.64], R7 ;  /* 0x0000000702007986 */ /* 0x0001e6000c101908 */
.L_x_298:
[----:B------:R-:W-:Y:S05]  /*02a0*/  BSYNC.RECONVERGENT B0 ;  /* 0x0000000000007941 */ /* 0x000fea0003800200 */
.L_x_297:
[----:B------:R-:W-:Y:S05]  /*02b0*/  @!P1 EXIT ;  /* 0x000000000000994d */ /* 0x000fea0003800000 */
[----:B------:R-:W1:Y:S01]  /*02c0*/  LDC.64 R4, c[0x0][0x390] ;  /* 0x0000e400ff047b82 */ /* 0x000e620000000a00 */
[----:B------:R-:W2:Y:S01]  /*02d0*/  LDCU.64 UR6, c[0x0][0x388] ;  /* 0x00007100ff0677ac */ /* 0x000ea20008000a00 */
[----:B------:R-:W-:-:S05]  /*02e0*/  IADD3 R0, P0, PT, R0, UR4, RZ ;  /* 0x0000000400007c10 */ /* 0x000fca000ff1e0ff */
[----:B0-----:R-:W-:Y:S01]  /*02f0*/  IMAD.X R3, RZ, RZ, UR5, P0 ;  /* 0x00000005ff037e24 */ /* 0x001fe200080e06ff */
[----:B--2---:R-:W-:-:S04]  /*0300*/  LEA R2, P0, R0, UR6, 0x2 ;  /* 0x0000000600027c11 */ /* 0x004fc8000f8010ff */
[C---:B------:R-:W-:Y:S01]  /*0310*/  LEA.HI.X R3, R0.reuse, UR7, R3, 0x2, P0 ;  /* 0x0000000700037c11 */ /* 0x040fe200080f1403 */
[----:B-1----:R-:W-:-:S05]  /*0320*/  IMAD R5, R0, R5, R4 ;  /* 0x0000000500057224 */ /* 0x002fca00078e0204 */
[----:B------:R-:W-:Y:S01]  /*0330*/  STG.E desc[UR8][R2.64], R5 ;  /* 0x0000000502007986 */ /* 0x000fe2000c101908 */
[----:B------:R-:W-:Y:S05]  /*0340*/  EXIT ;  /* 0x000000000000794d */ /* 0x000fea0003800000 */
.L_x_299:
        /* <DEDUP_REMOVED lines=11> */
.L_x_310:


//--------------------- .text._ZN3cub18CUB_300001_SM_10006detail8for_each13static_kernelINS2_12policy_hub_t12policy_500_tElN6thrust24THRUST_300001_SM_1000_NS8cuda_cub6__fill7functorINS7_6detail15normal_iteratorINS7_10device_ptrIiEEEEiEEEEvT0_T1_ --------------------------
	.section	.text._ZN3cub18CUB_300001_SM_10006detail8for_each13static_kernelINS2_12policy_hub_t12policy_500_tElN6thrust24THRUST_300001_SM_1000_NS8cuda_cub6__fill7functorINS7_6detail15normal_iteratorINS7_10device_ptrIiEEEEiEEEEvT0_T1_,"ax",@progbits
	.align	128
        .global         _ZN3cub18CUB_300001_SM_10006detail8for_each13static_kernelINS2_12policy_hub_t12policy_500_tElN6thrust24THRUST_300001_SM_1000_NS8cuda_cub6__fill7functorINS7_6detail15normal_iteratorINS7_10device_ptrIiEEEEiEEEEvT0_T1_
        .type           _ZN3cub18CUB_300001_SM_10006detail8for_each13static_kernelINS2_12policy_hub_t12policy_500_tElN6thrust24THRUST_300001_SM_1000_NS8cuda_cub6__fill7functorINS7_6detail15normal_iteratorINS7_10device_ptrIiEEEEiEEEEvT0_T1_,@function
        .size           _ZN3cub18CUB_300001_SM_10006detail8for_each13static_kernelINS2_12policy_hub_t12policy_500_tElN6thrust24THRUST_300001_SM_1000_NS8cuda_cub6__fill7functorINS7_6detail15normal_iteratorINS7_10device_ptrIiEEEEiEEEEvT0_T1_,(.L_x_311 - _ZN3cub18CUB_300001_SM_10006detail8for_each13static_kernelINS2_12policy_hub_t12policy_500_tElN6thrust24THRUST_300001_SM_1000_NS8cuda_cub6__fill7functorINS7_6detail15normal_iteratorINS7_10device_ptrIiEEEEiEEEEvT0_T1_)
        .other          _ZN3cub18CUB_300001_SM_10006detail8for_each13static_kernelINS2_12policy_hub_t12policy_500_tElN6thrust24THRUST_300001_SM_1000_NS8cuda_cub6__fill7functorINS7_6detail15normal_iteratorINS7_10device_ptrIiEEEEiEEEEvT0_T1_,@"STO_CUDA_ENTRY STV_DEFAULT"
_ZN3cub18CUB_300001_SM_10006detail8for_each13static_kernelINS2_12policy_hub_t12policy_500_tElN6thrust24THRUST_300001_SM_1000_NS8cuda_cub6__fill7functorINS7_6detail15normal_iteratorINS7_10device_ptrIiEEEEiEEEEvT0_T1_:
.text._ZN3cub18CUB_300001_SM_10006detail8for_each13static_kernelINS2_12policy_hub_t12policy_500_tElN6thrust24THRUST_300001_SM_1000_NS8cuda_cub6__fill7functorINS7_6detail15normal_iteratorINS7_10device_ptrIiEEEEiEEEEvT0_T1_:
        /* <DEDUP_REMOVED lines=11> */
[----:B------:R-:W1:Y:S01]  /*00b0*/  LDCU.64 UR6, c[0x0][0x388] ;  /* 0x00007100ff0677ac */ /* 0x000e620008000a00 */
[----:B------:R-:W2:Y:S01]  /*00c0*/  LDC R5, c[0x0][0x390] ;  /* 0x0000e400ff057b82 */ /* 0x000ea20000000800 */
[----:B0-----:R-:W-:-:S05]  /*00d0*/  IADD3 R0, P0, PT, R0, UR4, RZ ;  /* 0x0000000400007c10 */ /* 0x001fca000ff1e0ff */
[----:B------:R-:W-:Y:S01]  /*00e0*/  IMAD.X R3, RZ, RZ, UR5, P0 ;  /* 0x00000005ff037e24 */ /* 0x000fe200080e06ff */
[----:B-1----:R-:W-:-:S04]  /*00f0*/  LEA R2, P0, R0, UR6, 0x2 ;  /* 0x0000000600027c11 */ /* 0x002fc8000f8010ff */
[----:B------:R-:W-:-:S05]  /*0100*/  LEA.HI.X R3, R0, UR7, R3, 0x2, P0 ;  /* 0x0000000700037c11 */ /* 0x000fca00080f1403 */
[----:B--2---:R-:W-:Y:S04]  /*0110*/  STG.E desc[UR8][R2.64], R5 ;  /* 0x0000000502007986 */ /* 0x004fe8000c101908 */
[----:B------:R-:W-:Y:S01]  /*0120*/  STG.E desc[UR8][R2.64+0x400], R5 ;  /* 0x0004000502007986 */ /* 0x000fe2000c101908 */
[----:B------:R-:W-:Y:S05]  /*0130*/  EXIT ;  /* 0x000000000000794d */ /* 0x000fea0003800000 */
.L_x_300:
[----:B------:R-:W0:Y:S01]  /*0140*/  S2R R0, SR_TID.X ;  /* 0x0000000000007919 */ /* 0x000e220000002100 */
[----:B------:R-:W-:Y:S01]  /*0150*/  USHF.R.S32.HI UR7, URZ, 0x1f, UR6 ;  /* 0x0000001fff077899 */ /* 0x000fe20008011406 */
[----:B------:R-:W1:Y:S05]  /*0160*/  LDCU.64 UR10, c[0x0][0x388] ;  /* 0x00007100ff0a77ac */ /* 0x000e6a0008000a00 */
[----:B------:R-:W-:Y:S02]  /*0170*/  IMAD.U32 R2, RZ, RZ, UR7 ;  /* 0x00000007ff027e24 */ /* 0x000fe4000f8e00ff */
[----:B------:R-:W-:Y:S01]  /*0180*/  IMAD.U32 R4, RZ, RZ, UR7 ;  /* 0x00000007ff047e24 */ /* 0x000fe2000f8e00ff */
[----:B0-----:R-:W-:-:S04]  /*0190*/  ISETP.LT.U32.AND P0, PT, R0, UR6, PT ;  /* 0x0000000600007c0c */ /* 0x001fc8000bf01070 */
[----:B------:R-:W-:Y:S01]  /*01a0*/  ISETP.GT.AND.EX P0, PT, R2, RZ, PT, P0 ;  /* 0x000000ff0200720c */ /* 0x000fe20003f04300 */
[C---:B------:R-:W-:Y:S01]  /*01b0*/  VIADD R2, R0.reuse, 0x100 ;  /* 0x0000010000027836 */ /* 0x040fe20000000000 */
[----:B------:R-:W-:-:S04]  /*01c0*/  IADD3 R0, P2, PT, R0, UR4, RZ ;  /* 0x0000000400007c10 */ /* 0x000fc8000ff5e0ff */
[----:B------:R-:W-:Y:S01]  /*01d0*/  ISETP.LT.U32.AND P1, PT, R2, UR6, PT ;  /* 0x0000000602007c0c */ /* 0x000fe2000bf21070 */
[----:B------:R-:W-:Y:S01]  /*01e0*/  IMAD.X R3, RZ, RZ, UR5, P2 ;  /* 0x00000005ff037e24 */ /* 0x000fe200090e06ff */
[----:B-1----:R-:W-:Y:S02]  /*01f0*/  LEA R2, P2, R0, UR10, 0x2 ;  /* 0x0000000a00027c11 */ /* 0x002fe4000f8410ff */
[----:B------:R-:W-:Y:S02]  /*0200*/  ISETP.GT.AND.EX P1, PT, R4, RZ, PT, P1 ;  /* 0x000000ff0400720c */ /* 0x000fe40003f24310 */
[----:B------:R-:W-:Y:S01]  /*0210*/  LEA.HI.X R3, R0, UR11, R3, 0x2, P2 ;  /* 0x0000000b00037c11 */ /* 0x000fe200090f1403 */
[----:B------:R-:W0:Y:S04]  /*0220*/  @P0 LDC R5, c[0x0][0x390] ;  /* 0x0000e400ff050b82 */ /* 0x000e280000000800 */
[----:B0-----:R0:W-:Y:S06]  /*0230*/  @P0 STG.E desc[UR8][R2.64], R5 ;  /* 0x0000000502000986 */ /* 0x0011ec000c101908 */
[----:B------:R-:W-:Y:S05]  /*0240*/  @!P1 EXIT ;  /* 0x000000000000994d */ /* 0x000fea0003800000 */
[----:B0-----:R-:W0:Y:S02]  /*0250*/  LDC R5, c[0x0][0x390] ;  /* 0x0000e400ff057b82 */ /* 0x001e240000000800 */
[----:B0-----:R-:W-:Y:S01]  /*0260*/  STG.E desc[UR8][R2.64+0x400], R5 ;  /* 0x0004000502007986 */ /* 0x001fe2000c101908 */
[----:B------:R-:W-:Y:S05]  /*0270*/  EXIT ;  /* 0x000000000000794d */ /* 0x000fea0003800000 */
.L_x_301:
        /* <DEDUP_REMOVED lines=16> */
.L_x_311:


//--------------------- .text._ZN3cub18CUB_300001_SM_10006detail8for_each13static_kernelINS2_12policy_hub_t12policy_500_tEmN6thrust24THRUST_300001_SM_1000_NS8cuda_cub20__uninitialized_fill7functorINS7_10device_ptrIiEEiEEEEvT0_T1_ --------------------------
	.section	.text._ZN3cub18CUB_300001_SM_10006detail8for_each13static_kernelINS2_12policy_hub_t12policy_500_tEmN6thrust24THRUST_300001_SM_1000_NS8cuda_cub20__uninitialized_fill7functorINS7_10device_ptrIiEEiEEEEvT0_T1_,"ax",@progbits
	.align	128
        .global         _ZN3cub18CUB_300001_SM_10006detail8for_each13static_kernelINS2_12policy_hub_t12policy_500_tEmN6thrust24THRUST_300001_SM_1000_NS8cuda_cub20__uninitialized_fill7functorINS7_10device_ptrIiEEiEEEEvT0_T1_
        .type           _ZN3cub18CUB_300001_SM_10006detail8for_each13static_kernelINS2_12policy_hub_t12policy_500_tEmN6thrust24THRUST_300001_SM_1000_NS8cuda_cub20__uninitialized_fill7functorINS7_10device_ptrIiEEiEEEEvT0_T1_,@function
        .size           _ZN3cub18CUB_300001_SM_10006detail8for_each13static_kernelINS2_12policy_hub_t12policy_500_tEmN6thrust24THRUST_300001_SM_1000_NS8cuda_cub20__uninitialized_fill7functorINS7_10device_ptrIiEEiEEEEvT0_T1_,(.L_x_312 - _ZN3cub18CUB_300001_SM_10006detail8for_each13static_kernelINS2_12policy_hub_t12policy_500_tEmN6thrust24THRUST_300001_SM_1000_NS8cuda_cub20__uninitialized_fill7functorINS7_10device_ptrIiEEiEEEEvT0_T1_)
        .other          _ZN3cub18CUB_300001_SM_10006detail8for_each13static_kernelINS2_12policy_hub_t12policy_500_tEmN6thrust24THRUST_300001_SM_1000_NS8cuda_cub20__uninitialized_fill7functorINS7_10device_ptrIiEEiEEEEvT0_T1_,@"STO_CUDA_ENTRY STV_DEFAULT"
_ZN3cub18CUB_300001_SM_10006detail8for_each13static_kernelINS2_12policy_hub_t12policy_500_tEmN6thrust24THRUST_300001_SM_1000_NS8cuda_cub20__uninitialized_fill7functorINS7_10device_ptrIiEEiEEEEvT0_T1_:
.text._ZN3cub18CUB_300001_SM_10006detail8for_each13static_kernelINS2_12policy_hub_t12policy_500_tEmN6thrust24THRUST_300001_SM_1000_NS8cuda_cub20__uninitialized_fill7functorINS7_10device_ptrIiEEiEEEEvT0_T1_:
        /* <DEDUP_REMOVED lines=8> */
[----:B------:R-:W-:-:S09]  /*0080*/  UISETP.GE.U32.AND.EX UP0, UPT, UR7, URZ, UPT, UP0 ;  /* 0x000000ff0700728c */ /* 0x000fd2000bf06100 */
        /* <DEDUP_REMOVED lines=11> */
.L_x_302:
[----:B------:R-:W0:Y:S01]  /*0140*/  S2R R0, SR_TID.X ;  /* 0x0000000000007919 */ /* 0x000e220000002100 */
[----:B------:R-:W-:Y:S01]  /*0150*/  IMAD.U32 R2, RZ, RZ, UR7 ;  /* 0x00000007ff027e24 */ /* 0x000fe2000f8e00ff */
[----:B------:R-:W1:Y:S01]  /*0160*/  LDCU.64 UR10, c[0x0][0x388] ;  /* 0x00007100ff0a77ac */ /* 0x000e620008000a00 */
[----:B------:R-:W-:Y:S01]  /*0170*/  IMAD.U32 R4, RZ, RZ, UR7 ;  /* 0x00000007ff047e24 */ /* 0x000fe2000f8e00ff */
[----:B0-----:R-:W-:-:S04]  /*0180*/  ISETP.LT.U32.AND P0, PT, R0, UR6, PT ;  /* 0x0000000600007c0c */ /* 0x001fc8000bf01070 */
[----:B------:R-:W-:Y:S01]  /*0190*/  ISETP.GT.U32.AND.EX P0, PT, R2, RZ, PT, P0 ;  /* 0x000000ff0200720c */ /* 0x000fe20003f04100 */
[C---:B------:R-:W-:Y:S01]  /*01a0*/  VIADD R2, R0.reuse, 0x100 ;  /* 0x0000010000027836 */ /* 0x040fe20000000000 */
[----:B------:R-:W-:-:S04]  /*01b0*/  IADD3 R0, P2, PT, R0, UR4, RZ ;  /* 0x0000000400007c10 */ /* 0x000fc8000ff5e0ff */
[----:B------:R-:W-:Y:S01]  /*01c0*/  ISETP.LT.U32.AND P1, PT, R2, UR6, PT ;  /* 0x0000000602007c0c */ /* 0x000fe2000bf21070 */
[----:B------:R-:W-:Y:S01]  /*01d0*/  IMAD.X R3, RZ, RZ, UR5, P2 ;  /* 0x00000005ff037e24 */ /* 0x000fe200090e06ff */
[----:B-1----:R-:W-:Y:S02]  /*01e0*/  LEA R2, P2, R0, UR10, 0x2 ;  /* 0x0000000a00027c11 */ /* 0x002fe4000f8410ff */
[----:B------:R-:W-:Y:S02]  /*01f0*/  ISETP.GT.U32.AND.EX P1, PT, R4, RZ, PT, P1 ;  /* 0x000000ff0400720c */ /* 0x000fe40003f24110 */
[----:B------:R-:W-:Y:S01]  /*0200*/  LEA.HI.X R3, R0, UR11, R3, 0x2, P2 ;  /* 0x0000000b00037c11 */ /* 0x000fe200090f1403 */
[----:B------:R-:W0:Y:S04]  /*0210*/  @P0 LDC R5, c[0x0][0x390] ;  /* 0x0000e400ff050b82 */ /* 0x000e280000000800 */
[----:B0-----:R0:W-:Y:S06]  /*0220*/  @P0 STG.E desc[UR8][R2.64], R5 ;  /* 0x0000000502000986 */ /* 0x0011ec000c101908 */
[----:B------:R-:W-:Y:S05]  /*0230*/  @!P1 EXIT ;  /* 0x000000000000994d */ /* 0x000fea0003800000 */
[----:B0-----:R-:W0:Y:S02]  /*0240*/  LDC R5, c[0x0][0x390] ;  /* 0x0000e400ff057b82 */ /* 0x001e240000000800 */
[----:B0-----:R-:W-:Y:S01]  /*0250*/  STG.E desc[UR8][R2.64+0x400], R5 ;  /* 0x0004000502007986 */ /* 0x001fe2000c101908 */
[----:B------:R-:W-:Y:S05]  /*0260*/  EXIT ;  /* 0x000000000000794d */ /* 0x000fea0003800000 */
.L_x_303:
        /* <DEDUP_REMOVED lines=9> */
.L_x_312:


//--------------------- .text._ZN3cub18CUB_300001_SM_10006detail8for_each13static_kernelINS2_12policy_hub_t12policy_500_tEmN6thrust24THRUST_300001_SM_1000_NS8cuda_cub20__uninitialized_fill7functorINS7_10device_ptrIdEEdEEEEvT0_T1_ --------------------------
	.section	.text._ZN3cub18CUB_300001_SM_10006detail8for_each13static_kernelINS2_12policy_hub_t12policy_500_tEmN6thrust24THRUST_300001_SM_1000_NS8cuda_cub20__uninitialized_fill7functorINS7_10device_ptrIdEEdEEEEvT0_T1_,"ax",@progbits
	.align	128
        .global         _ZN3cub18CUB_300001_SM_10006detail8for_each13static_kernelINS2_12policy_hub_t12policy_500_tEmN6thrust24THRUST_300001_SM_1000_NS8cuda_cub20__uninitialized_fill7functorINS7_10device_ptrIdEEdEEEEvT0_T1_
        .type           _ZN3cub18CUB_300001_SM_10006detail8for_each13static_kernelINS2_12policy_hub_t12policy_500_tEmN6thrust24THRUST_300001_SM_1000_NS8cuda_cub20__uninitialized_fill7functorINS7_10device_ptrIdEEdEEEEvT0_T1_,@function
        .size           _ZN3cub18CUB_300001_SM_10006detail8for_each13static_kernelINS2_12policy_hub_t12policy_500_tEmN6thrust24THRUST_300001_SM_1000_NS8cuda_cub20__uninitialized_fill7functorINS7_10device_ptrIdEEdEEEEvT0_T1_,(.L_x_313 - _ZN3cub18CUB_300001_SM_10006detail8for_each13static_kernelINS2_12policy_hub_t12policy_500_tEmN6thrust24THRUST_300001_SM_1000_NS8cuda_cub20__uninitialized_fill7functorINS7_10device_ptrIdEEdEEEEvT0_T1_)
        .other          _ZN3cub18CUB_300001_SM_10006detail8for_each13static_kernelINS2_12policy_hub_t12policy_500_tEmN6thrust24THRUST_300001_SM_1000_NS8cuda_cub20__uninitialized_fill7functorINS7_10device_ptrIdEEdEEEEvT0_T1_,@"STO_CUDA_ENTRY STV_DEFAULT"
_ZN3cub18CUB_300001_SM_10006detail8for_each13static_kernelINS2_12policy_hub_t12policy_500_tEmN6thrust24THRUST_300001_SM_1000_NS8cuda_cub20__uninitialized_fill7functorINS7_10device_ptrIdEEdEEEEvT0_T1_:
.text._ZN3cub18CUB_300001_SM_10006detail8for_each13static_kernelINS2_12policy_hub_t12policy_500_tEmN6thrust24THRUST_300001_SM_1000_NS8cuda_cub20__uninitialized_fill7functorINS7_10device_ptrIdEEdEEEEvT0_T1_:
        /* <DEDUP_REMOVED lines=12> */
[----:B------:R-:W2:Y:S01]  /*00c0*/  LDC.64 R4, c[0x0][0x390] ;  /* 0x0000e400ff047b82 */ /* 0x000ea20000000a00 */
[----:B0-----:R-:W-:-:S05]  /*00d0*/  IADD3 R0, P0, PT, R0, UR4, RZ ;  /* 0x0000000400007c10 */ /* 0x001fca000ff1e0ff */
[----:B------:R-:W-:Y:S01]  /*00e0*/  IMAD.X R3, RZ, RZ, UR5, P0 ;  /* 0x00000005ff037e24 */ /* 0x000fe200080e06ff */
[----:B-1----:R-:W-:-:S04]  /*00f0*/  LEA R2, P0, R0, UR6, 0x3 ;  /* 0x0000000600027c11 */ /* 0x002fc8000f8018ff */
[----:B------:R-:W-:-:S05]  /*0100*/  LEA.HI.X R3, R0, UR7, R3, 0x3, P0 ;  /* 0x0000000700037c11 */ /* 0x000fca00080f1c03 */
[----:B--2---:R-:W-:Y:S04]  /*0110*/  STG.E.64 desc[UR8][R2.64], R4 ;  /* 0x0000000402007986 */ /* 0x004fe8000c101b08 */
[----:B------:R-:W-:Y:S01]  /*0120*/  STG.E.64 desc[UR8][R2.64+0x800], R4 ;  /* 0x0008000402007986 */ /* 0x000fe2000c101b08 */
[----:B------:R-:W-:Y:S05]  /*0130*/  EXIT ;  /* 0x000000000000794d */ /* 0x000fea0003800000 */
.L_x_304:
        /* <DEDUP_REMOVED lines=13> */
[----:B------:R-:W0:Y:S04]  /*0210*/  @P0 LDC.64 R4, c[0x0][0x390] ;  /* 0x0000e400ff040b82 */ /* 0x000e280000000a00 */
[----:B0-----:R0:W-:Y:S06]  /*0220*/  @P0 STG.E.64 desc[UR8][R2.64], R4 ;  /* 0x0000000402000986 */ /* 0x0011ec000c101b08 */
[----:B------:R-:W-:Y:S05]  /*0230*/  @!P1 EXIT ;  /* 0x000000000000994d */ /* 0x000fea0003800000 */
[----:B0-----:R-:W0:Y:S02]  /*0240*/  LDC.64 R4, c[0x0][0x390] ;  /* 0x0000e400ff047b82 */ /* 0x001e240000000a00 */
[----:B0-----:R-:W-:Y:S01]  /*0250*/  STG.E.64 desc[UR8][R2.64+0x800], R4 ;  /* 0x0008000402007986 */ /* 0x001fe2000c101b08 */
[----:B------:R-:W-:Y:S05]  /*0260*/  EXIT ;  /* 0x000000000000794d */ /* 0x000fea0003800000 */
.L_x_305:
        /* <DEDUP_REMOVED lines=9> */
.L_x_313:


//--------------------- .text._ZN3cub18CUB_300001_SM_10006detail11EmptyKernelIvEEvv --------------------------
	.section	.text._ZN3cub18CUB_300001_SM_10006detail11EmptyKernelIvEEvv,"ax",@progbits
	.align	128
        .global         _ZN3cub18CUB_300001_SM_10006detail11EmptyKernelIvEEvv
        .type           _ZN3cub18CUB_300001_SM_10006detail11EmptyKernelIvEEvv,@function
        .size           _ZN3cub18CUB_300001_SM_10006detail11EmptyKernelIvEEvv,(.L_x_314 - _ZN3cub18CUB_300001_SM_10006detail11EmptyKernelIvEEvv)
        .other          _ZN3cub18CUB_300001_SM_10006detail11EmptyKernelIvEEvv,@"STO_CUDA_ENTRY STV_DEFAULT"
_ZN3cub18CUB_300001_SM_10006detail11EmptyKernelIvEEvv:
.text._ZN3cub18CUB_300001_SM_10006detail11EmptyKernelIvEEvv:
[----:B------:R-:W-:Y:S01]  /*0000*/  LDC R1, c[0x0][0x37c] ;  /* 0x0000df00ff017b82 */ /* 0x000fe20000000800 */
[----:B------:R-:W-:Y:S05]  /*0010*/  EXIT ;  /* 0x000000000000794d */ /* 0x000fea0003800000 */
.L_x_306:
        /* <DEDUP_REMOVED lines=14> */
.L_x_314:


//--------------------- .nv.shared.reserved.0     --------------------------
	.section	.nv.shared.reserved.0,"aw",@nobits
	.weak		__nv_reservedSMEM_offset_0_alias
	.size		__nv_reservedSMEM_offset_0_alias, 0, 64
	.other		__nv_reservedSMEM_offset_0_alias,@"STO_CUDA_RESERVED_SHARED STV_DEFAULT"
__nv_reservedSMEM_offset_0_alias:
	.zero		0
	.zero		64


//--------------------- .nv.global                --------------------------
	.section	.nv.global,"aw",@nobits
.nv.global:
	.type		_ZN34_INTERNAL_df2159c2_4_k_cu_5d5591d86thrust24THRUST_300001_SM_1000_NS3seqE,@object
	.size		_ZN34_INTERNAL_df2159c2_4_k_cu_5d5591d86thrust24THRUST_300001_SM_1000_NS3seqE,(_ZN34_INTERNAL_df2159c2_4_k_cu_5d5591d84cuda3std3__48in_placeE - _ZN34_INTERNAL_df2159c2_4_k_cu_5d5591d86thrust24THRUST_300001_SM_1000_NS3seqE)
_ZN34_INTERNAL_df2159c2_4_k_cu_5d5591d86thrust24THRUST_300001_SM_1000_NS3seqE:
	.zero		1
	.type		_ZN34_INTERNAL_df2159c2_4_k_cu_5d5591d84cuda3std3__48in_placeE,@object
	.size		_ZN34_INTERNAL_df2159c2_4_k_cu_5d5591d84cuda3std3__48in_placeE,(_ZN34_INTERNAL_df2159c2_4_k_cu_5d5591d84cuda3std6ranges3__45__cpo4sizeE - _ZN34_INTERNAL_df2159c2_4_k_cu_5d5591d84cuda3std3__48in_placeE)
_ZN34_INTERNAL_df2159c2_4_k_cu_5d5591d84cuda3std3__48in_placeE:
	.zero		1
	.type		_ZN34_INTERNAL_df2159c2_4_k_cu_5d5591d84cuda3std6ranges3__45__cpo4sizeE,@object
	.size		_ZN34_INTERNAL_df2159c2_4_k_cu_5d5591d84cuda3std6ranges3__45__cpo4sizeE,(_ZN34_INTERNAL_df2159c2_4_k_cu_5d5591d86thrust24THRUST_300001_SM_1000_NS12placeholders2_3E - _ZN34_INTERNAL_df2159c2_4_k_cu_5d5591d84cuda3std6ranges3__45__cpo4sizeE)
_ZN34_INTERNAL_df2159c2_4_k_cu_5d5591d84cuda3std6ranges3__45__cpo4sizeE:
	.zero		1
	.type		_ZN34_INTERNAL_df2159c2_4_k_cu_5d5591d86thrust24THRUST_300001_SM_1000_NS12placeholders2_3E,@object
	.size		_ZN34_INTERNAL_df2159c2_4_k_cu_5d5591d86thrust24THRUST_300001_SM_1000_NS12placeholders2_3E,(_ZN34_INTERNAL_df2159c2_4_k_cu_5d5591d84cuda3std3__45__cpo6cbeginE - _ZN34_INTERNAL_df2159c2_4_k_cu_5d5591d86thrust24THRUST_300001_SM_1000_NS12placeholders2_3E)
_ZN34_INTERNAL_df2159c2_4_k_cu_5d5591d86thrust24THRUST_300001_SM_1000_NS12placeholders2_3E:
	.zero		1
	.type		_ZN34_INTERNAL_df2159c2_4_k_cu_5d5591d84cuda3std3__45__cpo6cbeginE,@object
	.size		_ZN34_INTERNAL_df2159c2_4_k_cu_5d5591d84cuda3std3__45__cpo6cbeginE,(_ZN34_INTERNAL_df2159c2_4_k_cu_5d5591d84cuda3std6ranges3__45__cpo6cbeginE - _ZN34_INTERNAL_df2159c2_4_k_cu_5d5591d84cuda3std3__45__cpo6cbeginE)
_ZN34_INTERNAL_df2159c2_4_k_cu_5d5591d84cuda3std3__45__cpo6cbeginE:
	.zero		1
	.type		_ZN34_INTERNAL_df2159c2_4_k_cu_5d5591d84cuda3std6ranges3__45__cpo6cbeginE,@object
	.size		_ZN34_INTERNAL_df2159c2_4_k_cu_5d5591d84cuda3std6ranges3__45__cpo6cbeginE,(_ZN34_INTERNAL_df2159c2_4_k_cu_5d5591d86thrust24THRUST_300001_SM_1000_NS12placeholders2_7E - _ZN34_INTERNAL_df2159c2_4_k_cu_5d5591d84cuda3std6ranges3__45__cpo6cbeginE)
_ZN34_INTERNAL_df2159c2_4_k_cu_5d5591d84cuda3std6ranges3__45__cpo6cbeginE:
	.zero		1
	.type		_ZN34_INTERNAL_df2159c2_4_k_cu_5d5591d86thrust24THRUST_300001_SM_1000_NS12placeholders2_7E,@object
	.size		_ZN34_INTERNAL_df2159c2_4_k_cu_5d5591d86thrust24THRUST_300001_SM_1000_NS12placeholders2_7E,(_ZN34_INTERNAL_df2159c2_4_k_cu_5d5591d84cuda3std3__45__cpo7crbeginE - _ZN34_INTERNAL_df2159c2_4_k_cu_5d5591d86thrust24THRUST_300001_SM_1000_NS12placeholders2_7E)
_ZN34_INTERNAL_df2159c2_4_k_cu_5d5591d86thrust24THRUST_300001_SM_1000_NS12placeholders2_7E:
	.zero		1
	.type		_ZN34_INTERNAL_df2159c2_4_k_cu_5d5591d84cuda3std3__45__cpo7crbeginE,@object
	.size		_ZN34_INTERNAL_df2159c2_4_k_cu_5d5591d84cuda3std3__45__cpo7crbeginE,(_ZN34_INTERNAL_df2159c2_4_k_cu_5d5591d84cuda3std6ranges3__45__cpo4nextE - _ZN34_INTERNAL_df2159c2_4_k_cu_5d5591d84cuda3std3__45__cpo7crbeginE)
_ZN34_INTERNAL_df2159c2_4_k_cu_5d5591d84cuda3std3__45__cpo7crbeginE:
	.zero		1
	.type		_ZN34_INTERNAL_df2159c2_4_k_cu_5d5591d84cuda3std6ranges3__45__cpo4nextE,@object
	.size		_ZN34_INTERNAL_df2159c2_4_k_cu_5d5591d84cuda3std6ranges3__45__cpo4nextE,(_ZN34_INTERNAL_df2159c2_4_k_cu_5d5591d84cuda3std6ranges3__45__cpo4swapE - _ZN34_INTERNAL_df2159c2_4_k_cu_5d5591d84cuda3std6ranges3__45__cpo4nextE)
_ZN34_INTERNAL_df2159c2_4_k_cu_5d5591d84cuda3std6ranges3__45__cpo4nextE:
	.zero		1
	.type		_ZN34_INTERNAL_df2159c2_4_k_cu_5d5591d84cuda3std6ranges3__45__cpo4swapE,@object
	.size		_ZN34_INTERNAL_df2159c2_4_k_cu_5d5591d84cuda3std6ranges3__45__cpo4swapE,(_ZN34_INTERNAL_df2159c2_4_k_cu_5d5591d86thrust24THRUST_300001_SM_1000_NS8cuda_cub10par_nosyncE - _ZN34_INTERNAL_df2159c2_4_k_cu_5d5591d84cuda3std6ranges3__45__cpo4swapE)
_ZN34_INTERNAL_df2159c2_4_k_cu_5d5591d84cuda3std6ranges3__45__cpo4swapE:
	.zero		1
	.type		_ZN34_INTERNAL_df2159c2_4_k_cu_5d5591d86thrust24THRUST_300001_SM_1000_NS8cuda_cub10par_nosyncE,@object
	.size		_ZN34_INTERNAL_df2159c2_4_k_cu_5d5591d86thrust24THRUST_300001_SM_1000_NS8cuda_cub10par_nosyncE,(_ZN34_INTERNAL_df2159c2_4_k_cu_5d5591d86thrust24THRUST_300001_SM_1000_NS12placeholders2_9E - _ZN34_INTERNAL_df2159c2_4_k_cu_5d5591d86thrust24THRUST_300001_SM_1000_NS8cuda_cub10par_nosyncE)
_ZN34_INTERNAL_df2159c2_4_k_cu_5d5591d86thrust24THRUST_300001_SM_1000_NS8cuda_cub10par_nosyncE:
	.zero		1
	.type		_ZN34_INTERNAL_df2159c2_4_k_cu_5d5591d86thrust24THRUST_300001_SM_1000_NS12placeholders2_9E,@object
	.size		_ZN34_INTERNAL_df2159c2_4_k_cu_5d5591d86thrust24THRUST_300001_SM_1000_NS12placeholders2_9E,(_ZN34_INTERNAL_df2159c2_4_k_cu_5d5591d84cuda3std3__436_GLOBAL__N__df2159c2_4_k_cu_5d5591d86ignoreE - _ZN34_INTERNAL_df2159c2_4_k_cu_5d5591d86thrust24THRUST_300001_SM_1000_NS12placeholders2_9E)
_ZN34_INTERNAL_df2159c2_4_k_cu_5d5591d86thrust24THRUST_300001_SM_1000_NS12placeholders2_9E:
	.zero		1
	.type		_ZN34_INTERNAL_df2159c2_4_k_cu_5d5591d84cuda3std3__436_GLOBAL__N__df2159c2_4_k_cu_5d5591d86ignoreE,@object
	.size		_ZN34_INTERNAL_df2159c2_4_k_cu_5d5591d84cuda3std3__436_GLOBAL__N__df2159c2_4_k_cu_5d5591d86ignoreE,(_ZN34_INTERNAL_df2159c2_4_k_cu_5d5591d84cuda3std6ranges3__45__cpo4dataE - _ZN34_INTERNAL_df2159c2_4_k_cu_5d5591d84cuda3std3__436_GLOBAL__N__df2159c2_4_k_cu_5d5591d86ignoreE)
_ZN34_INTERNAL_df2159c2_4_k_cu_5d5591d84cuda3std3__436_GLOBAL__N__df2159c2_4_k_cu_5d5591d86ignoreE:
	.zero		1
	.type		_ZN34_INTERNAL_df2159c2_4_k_cu_5d5591d84cuda3std6ranges3__45__cpo4dataE,@object
	.size		_ZN34_INTERNAL_df2159c2_4_k_cu_5d5591d84cuda3std6ranges3__45__cpo4dataE,(_ZN34_INTERNAL_df2159c2_4_k_cu_5d5591d86thrust24THRUST_300001_SM_1000_NS12placeholders2_1E - _ZN34_INTERNAL_df2159c2_4_k_cu_5d5591d84cuda3std6ranges3__45__cpo4dataE)
_ZN34_INTERNAL_df2159c2_4_k_cu_5d5591d84cuda3std6ranges3__45__cpo4dataE:
	.zero		1
	.type		_ZN34_INTERNAL_df2159c2_4_k_cu_5d5591d86thrust24THRUST_300001_SM_1000_NS12placeholders2_1E,@object
	.size		_ZN34_INTERNAL_df2159c2_4_k_cu_5d5591d86thrust24THRUST_300001_SM_1000_NS12placeholders2_1E,(_ZN34_INTERNAL_df2159c2_4_k_cu_5d5591d84cuda3std3__45__cpo5beginE - _ZN34_INTERNAL_df2159c2_4_k_cu_5d5591d86thrust24THRUST_300001_SM_1000_NS12placeholders2_1E)
_ZN34_INTERNAL_df2159c2_4_k_cu_5d5591d86thrust24THRUST_300001_SM_1000_NS12placeholders2_1E:
	.zero		1
	.type		_ZN34_INTERNAL_df2159c2_4_k_cu_5d5591d84cuda3std3__45__cpo5beginE,@object
	.size		_ZN34_INTERNAL_df2159c2_4_k_cu_5d5591d84cuda3std3__45__cpo5beginE,(_ZN34_INTERNAL_df2159c2_4_k_cu_5d5591d84cuda3std6ranges3__45__cpo5beginE - _ZN34_INTERNAL_df2159c2_4_k_cu_5d5591d84cuda3std3__45__cpo5beginE)
_ZN34_INTERNAL_df2159c2_4_k_cu_5d5591d84cuda3std3__45__cpo5beginE:
	.zero		1
	.type		_ZN34_INTERNAL_df2159c2_4_k_cu_5d5591d84cuda3std6ranges3__45__cpo5beginE,@object
	.size		_ZN34_INTERNAL_df2159c2_4_k_cu_5d5591d84cuda3std6ranges3__45__cpo5beginE,(_ZN34_INTERNAL_df2159c2_4_k_cu_5d5591d86thrust24THRUST_300001_SM_1000_NS12placeholders2_5E - _ZN34_INTERNAL_df2159c2_4_k_cu_5d5591d84cuda3std6ranges3__45__cpo5beginE)
_ZN34_INTERNAL_df2159c2_4_k_cu_5d5591d84cuda3std6ranges3__45__cpo5beginE:
	.zero		1
	.type		_ZN34_INTERNAL_df2159c2_4_k_cu_5d5591d86thrust24THRUST_300001_SM_1000_NS12placeholders2_5E,@object
	.size		_ZN34_INTERNAL_df2159c2_4_k_cu_5d5591d86thrust24THRUST_300001_SM_1000_NS12placeholders2_5E,(_ZN34_INTERNAL_df2159c2_4_k_cu_5d5591d84cuda3std3__45__cpo6rbeginE - _ZN34_INTERNAL_df2159c2_4_k_cu_5d5591d86thrust24THRUST_300001_SM_1000_NS12placeholders2_5E)
_ZN34_INTERNAL_df2159c2_4_k_cu_5d5591d86thrust24THRUST_300001_SM_1000_NS12placeholders2_5E:
	.zero		1
	.type		_ZN34_INTERNAL_df2159c2_4_k_cu_5d5591d84cuda3std3__45__cpo6rbeginE,@object
	.size		_ZN34_INTERNAL_df2159c2_4_k_cu_5d5591d84cuda3std3__45__cpo6rbeginE,(_ZN34_INTERNAL_df2159c2_4_k_cu_5d5591d84cuda3std6ranges3__45__cpo7advanceE - _ZN34_INTERNAL_df2159c2_4_k_cu_5d5591d84cuda3std3__45__cpo6rbeginE)
_ZN34_INTERNAL_df2159c2_4_k_cu_5d5591d84cuda3std3__45__cpo6rbeginE:
	.zero		1
	.type		_ZN34_INTERNAL_df2159c2_4_k_cu_5d5591d84cuda3std6ranges3__45__cpo7advanceE,@object
	.size		_ZN34_INTERNAL_df2159c2_4_k_cu_5d5591d84cuda3std6ranges3__45__cpo7advanceE,(_ZN34_INTERNAL_df2159c2_4_k_cu_5d5591d84cuda3std3__47nulloptE - _ZN34_INTERNAL_df2159c2_4_k_cu_5d5591d84cuda3std6ranges3__45__cpo7advanceE)
_ZN34_INTERNAL_df2159c2_4_k_cu_5d5591d84cuda3std6ranges3__45__cpo7advanceE:
	.zero		1
	.type		_ZN34_INTERNAL_df2159c2_4_k_cu_5d5591d84cuda3std3__47nulloptE,@object
	.size		_ZN34_INTERNAL_df2159c2_4_k_cu_5d5591d84cuda3std3__47nulloptE,(_ZN34_INTERNAL_df2159c2_4_k_cu_5d5591d84cuda3std6ranges3__45__cpo8distanceE - _ZN34_INTERNAL_df2159c2_4_k_cu_5d5591d84cuda3std3__47nulloptE)
_ZN34_INTERNAL_df2159c2_4_k_cu_5d5591d84cuda3std3__47nulloptE:
	.zero		1
	.type		_ZN34_INTERNAL_df2159c2_4_k_cu_5d5591d84cuda3std6ranges3__45__cpo8distanceE,@object
	.size		_ZN34_INTERNAL_df2159c2_4_k_cu_5d5591d84cuda3std6ranges3__45__cpo8distanceE,(_ZN34_INTERNAL_df2159c2_4_k_cu_5d5591d86thrust24THRUST_300001_SM_1000_NS12placeholders3_10E - _ZN34_INTERNAL_df2159c2_4_k_cu_5d5591d84cuda3std6ranges3__45__cpo8distanceE)
_ZN34_INTERNAL_df2159c2_4_k_cu_5d5591d84cuda3std6ranges3__45__cpo8distanceE:
	.zero		1
	.type		_ZN34_INTERNAL_df2159c2_4_k_cu_5d5591d86thrust24THRUST_300001_SM_1000_NS12placeholders3_10E,@object
	.size		_ZN34_INTERNAL_df2159c2_4_k_cu_5d5591d86thrust24THRUST_300001_SM_1000_NS12placeholders3_10E,(_ZN34_INTERNAL_df2159c2_4_k_cu_5d5591d84cuda3std3__419piecewise_constructE - _ZN34_INTERNAL_df2159c2_4_k_cu_5d5591d86thrust24THRUST_300001_SM_1000_NS12placeholders3_10E)
_ZN34_INTERNAL_df2159c2_4_k_cu_5d5591d86thrust24THRUST_300001_SM_1000_NS12placeholders3_10E:
	.zero		1
	.type		_ZN34_INTERNAL_df2159c2_4_k_cu_5d5591d84cuda3std3__419piecewise_constructE,@object
	.size		_ZN34_INTERNAL_df2159c2_4_k_cu_5d5591d84cuda3std3__419piecewise_constructE,(_ZN34_INTERNAL_df2159c2_4_k_cu_5d5591d84cuda3std6ranges3__45__cpo5cdataE - _ZN34_INTERNAL_df2159c2_4_k_cu_5d5591d84cuda3std3__419piecewise_constructE)
_ZN34_INTERNAL_df2159c2_4_k_cu_5d5591d84cuda3std3__419piecewise_constructE:
	.zero		1
	.type		_ZN34_INTERNAL_df2159c2_4_k_cu_5d5591d84cuda3std6ranges3__45__cpo5cdataE,@object
	.size		_ZN34_INTERNAL_df2159c2_4_k_cu_5d5591d84cuda3std6ranges3__45__cpo5cdataE,(_ZN34_INTERNAL_df2159c2_4_k_cu_5d5591d86thrust24THRUST_300001_SM_1000_NS12placeholders2_2E - _ZN34_INTERNAL_df2159c2_4_k_cu_5d5591d84cuda3std6ranges3__45__cpo5cdataE)
_ZN34_INTERNAL_df2159c2_4_k_cu_5d5591d84cuda3std6ranges3__45__cpo5cdataE:
	.zero		1
	.type		_ZN34_INTERNAL_df2159c2_4_k_cu_5d5591d86thrust24THRUST_300001_SM_1000_NS12placeholders2_2E,@object
	.size		_ZN34_INTERNAL_df2159c2_4_k_cu_5d5591d86thrust24THRUST_300001_SM_1000_NS12placeholders2_2E,(_ZN34_INTERNAL_df2159c2_4_k_cu_5d5591d84cuda3std3__45__cpo3endE - _ZN34_INTERNAL_df2159c2_4_k_cu_5d5591d86thrust24THRUST_300001_SM_1000_NS12placeholders2_2E)
_ZN34_INTERNAL_df2159c2_4_k_cu_5d5591d86thrust24THRUST_300001_SM_1000_NS12placeholders2_2E:
	.zero		1
	.type		_ZN34_INTERNAL_df2159c2_4_k_cu_5d5591d84cuda3std3__45__cpo3endE,@object
	.size		_ZN34_INTERNAL_df2159c2_4_k_cu_5d5591d84cuda3std3__45__cpo3endE,(_ZN34_INTERNAL_df2159c2_4_k_cu_5d5591d84cuda3std6ranges3__45__cpo3endE - _ZN34_INTERNAL_df2159c2_4_k_cu_5d5591d84cuda3std3__45__cpo3endE)
_ZN34_INTERNAL_df2159c2_4_k_cu_5d5591d84cuda3std3__45__cpo3endE:
	.zero		1
	.type		_ZN34_INTERNAL_df2159c2_4_k_cu_5d5591d84cuda3std6ranges3__45__cpo3endE,@object
	.size		_ZN34_INTERNAL_df2159c2_4_k_cu_5d5591d84cuda3std6ranges3__45__cpo3endE,(_ZN34_INTERNAL_df2159c2_4_k_cu_5d5591d86thrust24THRUST_300001_SM_1000_NS12placeholders2_6E - _ZN34_INTERNAL_df2159c2_4_k_cu_5d5591d84cuda3std6ranges3__45__cpo3endE)
_ZN34_INTERNAL_df2159c2_4_k_cu_5d5591d84cuda3std6ranges3__45__cpo3endE:
	.zero		1
	.type		_ZN34_INTERNAL_df2159c2_4_k_cu_5d5591d86thrust24THRUST_300001_SM_1000_NS12placeholders2_6E,@object
	.size		_ZN34_INTERNAL_df2159c2_4_k_cu_5d5591d86thrust24THRUST_300001_SM_1000_NS12placeholders2_6E,(_ZN34_INTERNAL_df2159c2_4_k_cu_5d5591d84cuda3std3__45__cpo4rendE - _ZN34_INTERNAL_df2159c2_4_k_cu_5d5591d86thrust24THRUST_300001_SM_1000_NS12placeholders2_6E)
_ZN34_INTERNAL_df2159c2_4_k_cu_5d5591d86thrust24THRUST_300001_SM_1000_NS12placeholders2_6E:
	.zero		1
	.type		_ZN34_INTERNAL_df2159c2_4_k_cu_5d5591d84cuda3std3__45__cpo4rendE,@object
	.size		_ZN34_INTERNAL_df2159c2_4_k_cu_5d5591d84cuda3std3__45__cpo4rendE,(_ZN34_INTERNAL_df2159c2_4_k_cu_5d5591d84cuda3std6ranges3__45__cpo9iter_swapE - _ZN34_INTERNAL_df2159c2_4_k_cu_5d5591d84cuda3std3__45__cpo4rendE)
_ZN34_INTERNAL_df2159c2_4_k_cu_5d5591d84cuda3std3__45__cpo4rendE:
	.zero		1
	.type		_ZN34_INTERNAL_df2159c2_4_k_cu_5d5591d84cuda3std6ranges3__45__cpo9iter_swapE,@object
	.size		_ZN34_INTERNAL_df2159c2_4_k_cu_5d5591d84cuda3std6ranges3__45__cpo9iter_swapE,(_ZN34_INTERNAL_df2159c2_4_k_cu_5d5591d84cuda3std3__48unexpectE - _ZN34_INTERNAL_df2159c2_4_k_cu_5d5591d84cuda3std6ranges3__45__cpo9iter_swapE)
_ZN34_INTERNAL_df2159c2_4_k_cu_5d5591d84cuda3std6ranges3__45__cpo9iter_swapE:
	.zero		1
	.type		_ZN34_INTERNAL_df2159c2_4_k_cu_5d5591d84cuda3std3__48unexpectE,@object
	.size		_ZN34_INTERNAL_df2159c2_4_k_cu_5d5591d84cuda3std3__48unexpectE,(_ZN34_INTERNAL_df2159c2_4_k_cu_5d5591d86thrust24THRUST_300001_SM_1000_NS8cuda_cub3parE - _ZN34_INTERNAL_df2159c2_4_k_cu_5d5591d84cuda3std3__48unexpectE)
_ZN34_INTERNAL_df2159c2_4_k_cu_5d5591d84cuda3std3__48unexpectE:
	.zero		1
	.type		_ZN34_INTERNAL_df2159c2_4_k_cu_5d5591d86thrust24THRUST_300001_SM_1000_NS8cuda_cub3parE,@object
	.size		_ZN34_INTERNAL_df2159c2_4_k_cu_5d5591d86thrust24THRUST_300001_SM_1000_NS8cuda_cub3parE,(_ZN34_INTERNAL_df2159c2_4_k_cu_5d5591d86thrust24THRUST_300001_SM_1000_NS12placeholders2_4E - _ZN34_INTERNAL_df2159c2_4_k_cu_5d5591d86thrust24THRUST_300001_SM_1000_NS8cuda_cub3parE)
_ZN34_INTERNAL_df2159c2_4_k_cu_5d5591d86thrust24THRUST_300001_SM_1000_NS8cuda_cub3parE:
	.zero		1
	.type		_ZN34_INTERNAL_df2159c2_4_k_cu_5d5591d86thrust24THRUST_300001_SM_1000_NS12placeholders2_4E,@object
	.size		_ZN34_INTERNAL_df2159c2_4_k_cu_5d5591d86thrust24THRUST_300001_SM_1000_NS12placeholders2_4E,(_ZN34_INTERNAL_df2159c2_4_k_cu_5d5591d84cuda3std3__45__cpo4cendE - _ZN34_INTERNAL_df2159c2_4_k_cu_5d5591d86thrust24THRUST_300001_SM_1000_NS12placeholders2_4E)
_ZN34_INTERNAL_df2159c2_4_k_cu_5d5591d86thrust24THRUST_300001_SM_1000_NS12placeholders2_4E:
	.zero		1
	.type		_ZN34_INTERNAL_df2159c2_4_k_cu_5d5591d84cuda3std3__45__cpo4cendE,@object
	.size		_ZN34_INTERNAL_df2159c2_4_k_cu_5d5591d84cuda3std3__45__cpo4cendE,(_ZN34_INTERNAL_df2159c2_4_k_cu_5d5591d84cuda3std6ranges3__45__cpo4cendE - _ZN34_INTERNAL_df2159c2_4_k_cu_5d5591d84cuda3std3__45__cpo4cendE)
_ZN34_INTERNAL_df2159c2_4_k_cu_5d5591d84cuda3std3__45__cpo4cendE:
	.zero		1
	.type		_ZN34_INTERNAL_df2159c2_4_k_cu_5d5591d84cuda3std6ranges3__45__cpo4cendE,@object
	.size		_ZN34_INTERNAL_df2159c2_4_k_cu_5d5591d84cuda3std6ranges3__45__cpo4cendE,(_ZN34_INTERNAL_df2159c2_4_k_cu_5d5591d84cuda3std3__420unreachable_sentinelE - _ZN34_INTERNAL_df2159c2_4_k_cu_5d5591d84cuda3std6ranges3__45__cpo4cendE)
_ZN34_INTERNAL_df2159c2_4_k_cu_5d5591d84cuda3std6ranges3__45__cpo4cendE:
	.zero		1
	.type		_ZN34_INTERNAL_df2159c2_4_k_cu_5d5591d84cuda3std3__420unreachable_sentinelE,@object
	.size		_ZN34_INTERNAL_df2159c2_4_k_cu_5d5591d84cuda3std3__420unreachable_sentinelE,(_ZN34_INTERNAL_df2159c2_4_k_cu_5d5591d84cuda3std6ranges3__45__cpo5ssizeE - _ZN34_INTERNAL_df2159c2_4_k_cu_5d5591d84cuda3std3__420unreachable_sentinelE)
_ZN34_INTERNAL_df2159c2_4_k_cu_5d5591d84cuda3std3__420unreachable_sentinelE:
	.zero		1
	.type		_ZN34_INTERNAL_df2159c2_4_k_cu_5d5591d84cuda3std6ranges3__45__cpo5ssizeE,@object
	.size		_ZN34_INTERNAL_df2159c2_4_k_cu_5d5591d84cuda3std6ranges3__45__cpo5ssizeE,(_ZN34_INTERNAL_df2159c2_4_k_cu_5d5591d86thrust24THRUST_300001_SM_1000_NS12placeholders2_8E - _ZN34_INTERNAL_df2159c2_4_k_cu_5d5591d84cuda3std6ranges3__45__cpo5ssizeE)
_ZN34_INTERNAL_df2159c2_4_k_cu_5d5591d84cuda3std6ranges3__45__cpo5ssizeE:
	.zero		1
	.type		_ZN34_INTERNAL_df2159c2_4_k_cu_5d5591d86thrust24THRUST_300001_SM_1000_NS12placeholders2_8E,@object
	.size		_ZN34_INTERNAL_df2159c2_4_k_cu_5d5591d86thrust24THRUST_300001_SM_1000_NS12placeholders2_8E,(_ZN34_INTERNAL_df2159c2_4_k_cu_5d5591d84cuda3std3__45__cpo5crendE - _ZN34_INTERNAL_df2159c2_4_k_cu_5d5591d86thrust24THRUST_300001_SM_1000_NS12placeholders2_8E)
_ZN34_INTERNAL_df2159c2_4_k_cu_5d5591d86thrust24THRUST_300001_SM_1000_NS12placeholders2_8E:
	.zero		1
	.type		_ZN34_INTERNAL_df2159c2_4_k_cu_5d5591d84cuda3std3__45__cpo5crendE,@object
	.size		_ZN34_INTERNAL_df2159c2_4_k_cu_5d5591d84cuda3std3__45__cpo5crendE,(_ZN34_INTERNAL_df2159c2_4_k_cu_5d5591d84cuda3std6ranges3__45__cpo4prevE - _ZN34_INTERNAL_df2159c2_4_k_cu_5d5591d84cuda3std3__45__cpo5crendE)
_ZN34_INTERNAL_df2159c2_4_k_cu_5d5591d84cuda3std3__45__cpo5crendE:
	.zero		1
	.type		_ZN34_INTERNAL_df2159c2_4_k_cu_5d5591d84cuda3std6ranges3__45__cpo4prevE,@object
	.size		_ZN34_INTERNAL_df2159c2_4_k_cu_5d5591d84cuda3std6ranges3__45__cpo4prevE,(_ZN34_INTERNAL_df2159c2_4_k_cu_5d5591d84cuda3std6ranges3__45__cpo9iter_moveE - _ZN34_INTERNAL_df2159c2_4_k_cu_5d5591d84cuda3std6ranges3__45__cpo4prevE)
_ZN34_INTERNAL_df2159c2_4_k_cu_5d5591d84cuda3std6ranges3__45__cpo4prevE:
	.zero		1
	.type		_ZN34_INTERNAL_df2159c2_4_k_cu_5d5591d84cuda3std6ranges3__45__cpo9iter_moveE,@object
	.size		_ZN34_INTERNAL_df2159c2_4_k_cu_5d5591d84cuda3std6ranges3__45__cpo9iter_moveE,(_ZN34_INTERNAL_df2159c2_4_k_cu_5d5591d86thrust24THRUST_300001_SM_1000_NS6system6detail10sequential3seqE - _ZN34_INTERNAL_df2159c2_4_k_cu_5d5591d84cuda3std6ranges3__45__cpo9iter_moveE)
_ZN34_INTERNAL_df2159c2_4_k_cu_5d5591d84cuda3std6ranges3__45__cpo9iter_moveE:
	.zero		1
	.type		_ZN34_INTERNAL_df2159c2_4_k_cu_5d5591d86thrust24THRUST_300001_SM_1000_NS6system6detail10sequential3seqE,@object
	.size		_ZN34_INTERNAL_df2159c2_4_k_cu_5d5591d86thrust24THRUST_300001_SM_1000_NS6system6detail10sequential3seqE,(.L_31 - _ZN34_INTERNAL_df2159c2_4_k_cu_5d5591d86thrust24THRUST_300001_SM_1000_NS6system6detail10sequential3seqE)
_ZN34_INTERNAL_df2159c2_4_k_cu_5d5591d86thrust24THRUST_300001_SM_1000_NS6system6detail10sequential3seqE:
	.zero		1
.L_31:


//--------------------- .nv.constant0._ZN3cub18CUB_300001_SM_10006detail8for_each13static_kernelINS2_12policy_hub_t12policy_500_tElNS2_12op_wrapper_tIl20findNearestCentroidsN6thrust24THRUST_300001_SM_1000_NS6detail15normal_iteratorINS9_10device_ptrIiEEEEEEEEvT0_T1_ --------------------------
	.section	.nv.constant0._ZN3cub18CUB_300001_SM_10006detail8for_each13static_kernelINS2_12policy_hub_t12policy_500_tElNS2_12op_wrapper_tIl20findNearestCentroidsN6thrust24THRUST_300001_SM_1000_NS6detail15normal_iteratorINS9_10device_ptrIiEEEEEEEEvT0_T1_,"a",@progbits
	.sectionflags	@""
	.align	4
.nv.constant0._ZN3cub18CUB_300001_SM_10006detail8for_each13static_kernelINS2_12policy_hub_t12policy_500_tElNS2_12op_wrapper_tIl20findNearestCentroidsN6thrust24THRUST_300001_SM_1000_NS6detail15normal_iteratorINS9_10device_ptrIiEEEEEEEEvT0_T1_:
	.zero		944


//--------------------- .nv.constant0._ZN3cub18CUB_300001_SM_10006detail8for_each13static_kernelINS2_12policy_hub_t12policy_500_tElN6thrust24THRUST_300001_SM_1000_NS8cuda_cub10__tabulate7functorINS7_6detail15normal_iteratorINS7_10device_ptrIiEEEENS7_6system6detail7generic6detail22compute_sequence_valueIivEElEEEEvT0_T1_ --------------------------
	.section	.nv.constant0._ZN3cub18CUB_300001_SM_10006detail8for_each13static_kernelINS2_12policy_hub_t12policy_500_tElN6thrust24THRUST_300001_SM_1000_NS8cuda_cub10__tabulate7functorINS7_6detail15normal_iteratorINS7_10device_ptrIiEEEENS7_6system6detail7generic6detail22compute_sequence_valueIivEElEEEEvT0_T1_,"a",@progbits
	.sectionflags	@""
	.align	4
.nv.constant0._ZN3cub18CUB_300001_SM_10006detail8for_each13static_kernelINS2_12policy_hub_t12policy_500_tElN6thrust24THRUST_300001_SM_1000_NS8cuda_cub10__tabulate7functorINS7_6detail15normal_iteratorINS7_10device_ptrIiEEEENS7_6system6detail7generic6detail22compute_sequence_valueIivEElEEEEvT0_T1_:
	.zero		920


//--------------------- .nv.constant0._ZN3cub18CUB_300001_SM_10006detail8for_each13static_kernelINS2_12policy_hub_t12policy_500_tElN6thrust24THRUST_300001_SM_1000_NS8cuda_cub6__fill7functorINS7_6detail15normal_iteratorINS7_10device_ptrIiEEEEiEEEEvT0_T1_ --------------------------
	.section	.nv.constant0._ZN3cub18CUB_300001_SM_10006detail8for_each13static_kernelINS2_12policy_hub_t12policy_500_tElN6thrust24THRUST_300001_SM_1000_NS8cuda_cub6__fill7functorINS7_6detail15normal_iteratorINS7_10device_ptrIiEEEEiEEEEvT0_T1_,"a",@progbits
	.sectionflags	@""
	.align	4
.nv.constant0._ZN3cub18CUB_300001_SM_10006detail8for_each13static_kernelINS2_12policy_hub_t12policy_500_tElN6thrust24THRUST_300001_SM_1000_NS8cuda_cub6__fill7functorINS7_6detail15normal_iteratorINS7_10device_ptrIiEEEEiEEEEvT0_T1_:
	.zero		920


//--------------------- .nv.constant0._ZN3cub18CUB_300001_SM_10006detail8for_each13static_kernelINS2_12policy_hub_t12policy_500_tEmN6thrust24THRUST_300001_SM_1000_NS8cuda_cub20__uninitialized_fill7functorINS7_10device_ptrIiEEiEEEEvT0_T1_ --------------------------
	.section	.nv.constant0._ZN3cub18CUB_300001_SM_10006detail8for_each13static_kernelINS2_12policy_hub_t12policy_500_tEmN6thrust24THRUST_300001_SM_1000_NS8cuda_cub20__uninitialized_fill7functorINS7_10device_ptrIiEEiEEEEvT0_T1_,"a",@progbits
	.sectionflags	@""
	.align	4
.nv.constant0._ZN3cub18CUB_300001_SM_10006detail8for_each13static_kernelINS2_12policy_hub_t12policy_500_tEmN6thrust24THRUST_300001_SM_1000_NS8cuda_cub20__uninitialized_fill7functorINS7_10device_ptrIiEEiEEEEvT0_T1_:
	.zero		920


//--------------------- .nv.constant0._ZN3cub18CUB_300001_SM_10006detail8for_each13static_kernelINS2_12policy_hub_t12policy_500_tEmN6thrust24THRUST_300001_SM_1000_NS8cuda_cub20__uninitialized_fill7functorINS7_10device_ptrIdEEdEEEEvT0_T1_ --------------------------
	.section	.nv.constant0._ZN3cub18CUB_300001_SM_10006detail8for_each13static_kernelINS2_12policy_hub_t12policy_500_tEmN6thrust24THRUST_300001_SM_1000_NS8cuda_cub20__uninitialized_fill7functorINS7_10device_ptrIdEEdEEEEvT0_T1_,"a",@progbits
	.sectionflags	@""
	.align	4
.nv.constant0._ZN3cub18CUB_300001_SM_10006detail8for_each13static_kernelINS2_12policy_hub_t12policy_500_tEmN6thrust24THRUST_300001_SM_1000_NS8cuda_cub20__uninitialized_fill7functorINS7_10device_ptrIdEEdEEEEvT0_T1_:
	.zero		920


//--------------------- .nv.constant0._ZN3cub18CUB_300001_SM_10006detail11EmptyKernelIvEEvv --------------------------
	.section	.nv.constant0._ZN3cub18CUB_300001_SM_10006detail11EmptyKernelIvEEvv,"a",@progbits
	.sectionflags	@""
	.align	4
.nv.constant0._ZN3cub18CUB_300001_SM_10006detail11EmptyKernelIvEEvv:
	.zero		896


//--------------------- SYMBOLS --------------------------

	.type		.nv.reservedSmem.offset0,@object
	.size		.nv.reservedSmem.offset0,0x4
